	.target	sm_100a

	.elftype	@"ET_EXEC"


//--------------------- .note.nv.tkinfo           --------------------------
	.section	.note.nv.tkinfo,"",@"SHT_NOTE"
	.sectionflags	@"SHF_NOTE_NV_TKINFO"
	.tkinfo
        /*0018*/ 	.word	0x00000002
        /*0030*/ 	.string	""
        /*0030*/ 	.string	"ptxas"
        /*0030*/ 	.string	"Cuda compilation tools, release 13.0, V13.0.88"
        /*0030*/ 	.string	"Build cuda_13.0.r13.0/compiler.36424714_0"
        /*0030*/ 	.string	"-arch sm_100a -m 64 "



//--------------------- .note.nv.cuinfo           --------------------------
	.section	.note.nv.cuinfo,"",@"SHT_NOTE"
	.sectionflags	@"SHF_NOTE_NV_CUINFO"
        /*0018*/ 	.short	0x0002
        /*001a*/ 	.short	0x0064
        /*001c*/ 	.short	0x0082
	.zero		2


//--------------------- .nv.info                  --------------------------
	.section	.nv.info,"",@"SHT_CUDA_INFO"
	.align	4


	//----- nvinfo : EIATTR_REGCOUNT
	.align		4
        /*0000*/ 	.byte	0x04, 0x2f
        /*0002*/ 	.short	(.L_19 - .L_18)
	.align		4
.L_18:
        /*0004*/ 	.word	index@(_ZN7cutlass13device_kernelINS_4gemm6kernel13GemmUniversalIN4cute5tupleIJiiiiEEENS1_10collective13CollectiveMmaINS1_35MainloopSm100TmaUmmaWarpSpecializedILi3ELi2ELi4ENS5_IJNS4_1CILi2EEENSA_ILi1EEESC_EEEEENS5_IJNSA_ILi64EEENSA_ILi128EEESF_EEENS_10tfloat32_tENS5_IJlSC_lEEESI_SJ_NS4_8TiledMMAINS4_8MMA_AtomIJNS4_17SM100_MMA_TF32_SSISI_SI_fLi64ELi128ELNS4_4UMMA5MajorE0ELSO_0ELNSN_7ScaleInE0ELSP_0EEEEEENS4_6LayoutINS5_IJSC_SC_SC_EEENS5_IJNSA_ILi0EEESU_SU_EEEEENS5_IJNS4_10UnderscoreESX_SX_EEEEENS4_13SM90_TMA_LOADENS4_14ComposedLayoutINS4_7SwizzleILi3ELi4ELi3EEENS4_18smem_ptr_flag_bitsILi32EEENSS_INS5_IJNSA_ILi8EEENSA_ILi32EEEEEENS5_IJS17_SC_EEEEEEEvNS4_8identityENS4_23SM90_TMA_LOAD_MULTICASTES1B_vS1C_EENS_8epilogue10collective18CollectiveEpilogueINS1F_23Sm100TmaWarpSpecializedILi4ELi2ELi16ELb1ELb0EEEJSH_NS5_IJNSS_ISF_SC_EENSS_IS17_SC_EEEEESI_SJ_SI_SJ_NS1F_6fusion15FusionCallbacksIS1J_NS1N_17LinearCombinationISI_fSI_fLNS_15FloatRoundStyleE2EEESH_S1M_JEEENS4_5SM1004TMEM4LOAD26SM100_TMEM_LOAD_16dp128b8xES10_S1B_NS4_17SM75_U32x4_LDSM_NENS4_14SM90_TMA_STOREES1B_NS4_17SM90_U32x4_STSM_NENS4_39AutoVectorizingCopyWithAssumedAlignmentILi128EEEEEEvvEEEEvNT_6ParamsE)
        /*0008*/ 	.word	0x00000050


	//----- nvinfo : EIATTR_FRAME_SIZE
	.align		4
.L_19:
        /*000c*/ 	.byte	0x04, 0x11
        /*000e*/ 	.short	(.L_21 - .L_20)
	.align		4
.L_20:
        /*0010*/ 	.word	index@($__internal_2_$__cuda_sm10x_tcgen05_guardrail_trap_unallocated_columns_being_dealloced)
        /*0014*/ 	.word	0x00000000


	//----- nvinfo : EIATTR_FRAME_SIZE
	.align		4
.L_21:
        /*0018*/ 	.byte	0x04, 0x11
        /*001a*/ 	.short	(.L_23 - .L_22)
	.align		4
.L_22:
        /*001c*/ 	.word	index@($__internal_1_$__cuda_sm10x_tcgen05_guardrail_trap_phase_invalid_during_alloc)
        /*0020*/ 	.word	0x00000000


	//----- nvinfo : EIATTR_FRAME_SIZE
	.align		4
.L_23:
        /*0024*/ 	.byte	0x04, 0x11
        /*0026*/ 	.short	(.L_25 - .L_24)
	.align		4
.L_24:
        /*0028*/ 	.word	index@($__internal_0_$__cuda_sm10x_tcgen05_guardrail_trap_col_being_dealloced_not_returned_by_alloc)
        /*002c*/ 	.word	0x00000000


	//----- nvinfo : EIATTR_FRAME_SIZE
	.align		4
.L_25:
        /*0030*/ 	.byte	0x04, 0x11
        /*0032*/ 	.short	(.L_27 - .L_26)
	.align		4
.L_26:
        /*0034*/ 	.word	index@(_ZN7cutlass13device_kernelINS_4gemm6kernel13GemmUniversalIN4cute5tupleIJiiiiEEENS1_10collective13CollectiveMmaINS1_35MainloopSm100TmaUmmaWarpSpecializedILi3ELi2ELi4ENS5_IJNS4_1CILi2EEENSA_ILi1EEESC_EEEEENS5_IJNSA_ILi64EEENSA_ILi128EEESF_EEENS_10tfloat32_tENS5_IJlSC_lEEESI_SJ_NS4_8TiledMMAINS4_8MMA_AtomIJNS4_17SM100_MMA_TF32_SSISI_SI_fLi64ELi128ELNS4_4UMMA5MajorE0ELSO_0ELNSN_7ScaleInE0ELSP_0EEEEEENS4_6LayoutINS5_IJSC_SC_SC_EEENS5_IJNSA_ILi0EEESU_SU_EEEEENS5_IJNS4_10UnderscoreESX_SX_EEEEENS4_13SM90_TMA_LOADENS4_14ComposedLayoutINS4_7SwizzleILi3ELi4ELi3EEENS4_18smem_ptr_flag_bitsILi32EEENSS_INS5_IJNSA_ILi8EEENSA_ILi32EEEEEENS5_IJS17_SC_EEEEEEEvNS4_8identityENS4_23SM90_TMA_LOAD_MULTICASTES1B_vS1C_EENS_8epilogue10collective18CollectiveEpilogueINS1F_23Sm100TmaWarpSpecializedILi4ELi2ELi16ELb1ELb0EEEJSH_NS5_IJNSS_ISF_SC_EENSS_IS17_SC_EEEEESI_SJ_SI_SJ_NS1F_6fusion15FusionCallbacksIS1J_NS1N_17LinearCombinationISI_fSI_fLNS_15FloatRoundStyleE2EEESH_S1M_JEEENS4_5SM1004TMEM4LOAD26SM100_TMEM_LOAD_16dp128b8xES10_S1B_NS4_17SM75_U32x4_LDSM_NENS4_14SM90_TMA_STOREES1B_NS4_17SM90_U32x4_STSM_NENS4_39AutoVectorizingCopyWithAssumedAlignmentILi128EEEEEEvvEEEEvNT_6ParamsE)
        /*0038*/ 	.word	0x00000000


	//----- nvinfo : EIATTR_MIN_STACK_SIZE
	.align		4
.L_27:
        /*003c*/ 	.byte	0x04, 0x12
        /*003e*/ 	.short	(.L_29 - .L_28)
	.align		4
.L_28:
        /*0040*/ 	.word	index@(_ZN7cutlass13device_kernelINS_4gemm6kernel13GemmUniversalIN4cute5tupleIJiiiiEEENS1_10collective13CollectiveMmaINS1_35MainloopSm100TmaUmmaWarpSpecializedILi3ELi2ELi4ENS5_IJNS4_1CILi2EEENSA_ILi1EEESC_EEEEENS5_IJNSA_ILi64EEENSA_ILi128EEESF_EEENS_10tfloat32_tENS5_IJlSC_lEEESI_SJ_NS4_8TiledMMAINS4_8MMA_AtomIJNS4_17SM100_MMA_TF32_SSISI_SI_fLi64ELi128ELNS4_4UMMA5MajorE0ELSO_0ELNSN_7ScaleInE0ELSP_0EEEEEENS4_6LayoutINS5_IJSC_SC_SC_EEENS5_IJNSA_ILi0EEESU_SU_EEEEENS5_IJNS4_10UnderscoreESX_SX_EEEEENS4_13SM90_TMA_LOADENS4_14ComposedLayoutINS4_7SwizzleILi3ELi4ELi3EEENS4_18smem_ptr_flag_bitsILi32EEENSS_INS5_IJNSA_ILi8EEENSA_ILi32EEEEEENS5_IJS17_SC_EEEEEEEvNS4_8identityENS4_23SM90_TMA_LOAD_MULTICASTES1B_vS1C_EENS_8epilogue10collective18CollectiveEpilogueINS1F_23Sm100TmaWarpSpecializedILi4ELi2ELi16ELb1ELb0EEEJSH_NS5_IJNSS_ISF_SC_EENSS_IS17_SC_EEEEESI_SJ_SI_SJ_NS1F_6fusion15FusionCallbacksIS1J_NS1N_17LinearCombinationISI_fSI_fLNS_15FloatRoundStyleE2EEESH_S1M_JEEENS4_5SM1004TMEM4LOAD26SM100_TMEM_LOAD_16dp128b8xES10_S1B_NS4_17SM75_U32x4_LDSM_NENS4_14SM90_TMA_STOREES1B_NS4_17SM90_U32x4_STSM_NENS4_39AutoVectorizingCopyWithAssumedAlignmentILi128EEEEEEvvEEEEvNT_6ParamsE)
        /*0044*/ 	.word	0x00000000
.L_29:


//--------------------- .nv.compat                --------------------------
	.section	.nv.compat,"",@"SHT_CUDA_COMPAT_INFO"
	.align	4
        /*0000*/ 	.byte	0x02, 0x09, 0x01, 0x00, 0x02, 0x02, 0x02, 0x00, 0x02, 0x05, 0x05, 0x00, 0x03, 0x07, 0x01, 0x01
        /*0010*/ 	.byte	0x02, 0x03, 0x01, 0x00, 0x02, 0x06, 0x01, 0x00, 0x04, 0x0b, 0x08, 0x00, 0x09, 0x00, 0x00, 0x00
        /*0020*/ 	.byte	0x00, 0x00, 0x00, 0x00


//--------------------- .nv.info._ZN7cutlass13device_kernelINS_4gemm6kernel13GemmUniversalIN4cute5tupleIJiiiiEEENS1_10collective13CollectiveMmaINS1_35MainloopSm100TmaUmmaWarpSpecializedILi3ELi2ELi4ENS5_IJNS4_1CILi2EEENSA_ILi1EEESC_EEEEENS5_IJNSA_ILi64EEENSA_ILi128EEESF_EEENS_10tfloat32_tENS5_IJlSC_lEEESI_SJ_NS4_8TiledMMAINS4_8MMA_AtomIJNS4_17SM100_MMA_TF32_SSISI_SI_fLi64ELi128ELNS4_4UMMA5MajorE0ELSO_0ELNSN_7ScaleInE0ELSP_0EEEEEENS4_6LayoutINS5_IJSC_SC_SC_EEENS5_IJNSA_ILi0EEESU_SU_EEEEENS5_IJNS4_10UnderscoreESX_SX_EEEEENS4_13SM90_TMA_LOADENS4_14ComposedLayoutINS4_7SwizzleILi3ELi4ELi3EEENS4_18smem_ptr_flag_bitsILi32EEENSS_INS5_IJNSA_ILi8EEENSA_ILi32EEEEEENS5_IJS17_SC_EEEEEEEvNS4_8identityENS4_23SM90_TMA_LOAD_MULTICASTES1B_vS1C_EENS_8epilogue10collective18CollectiveEpilogueINS1F_23Sm100TmaWarpSpecializedILi4ELi2ELi16ELb1ELb0EEEJSH_NS5_IJNSS_ISF_SC_EENSS_IS17_SC_EEEEESI_SJ_SI_SJ_NS1F_6fusion15FusionCallbacksIS1J_NS1N_17LinearCombinationISI_fSI_fLNS_15FloatRoundStyleE2EEESH_S1M_JEEENS4_5SM1004TMEM4LOAD26SM100_TMEM_LOAD_16dp128b8xES10_S1B_NS4_17SM75_U32x4_LDSM_NENS4_14SM90_TMA_STOREES1B_NS4_17SM90_U32x4_STSM_NENS4_39AutoVectorizingCopyWithAssumedAlignmentILi128EEEEEEvvEEEEvNT_6ParamsE --------------------------
	.section	.nv.info._ZN7cutlass13device_kernelINS_4gemm6kernel13GemmUniversalIN4cute5tupleIJiiiiEEENS1_10collective13CollectiveMmaINS1_35MainloopSm100TmaUmmaWarpSpecializedILi3ELi2ELi4ENS5_IJNS4_1CILi2EEENSA_ILi1EEESC_EEEEENS5_IJNSA_ILi64EEENSA_ILi128EEESF_EEENS_10tfloat32_tENS5_IJlSC_lEEESI_SJ_NS4_8TiledMMAINS4_8MMA_AtomIJNS4_17SM100_MMA_TF32_SSISI_SI_fLi64ELi128ELNS4_4UMMA5MajorE0ELSO_0ELNSN_7ScaleInE0ELSP_0EEEEEENS4_6LayoutINS5_IJSC_SC_SC_EEENS5_IJNSA_ILi0EEESU_SU_EEEEENS5_IJNS4_10UnderscoreESX_SX_EEEEENS4_13SM90_TMA_LOADENS4_14ComposedLayoutINS4_7SwizzleILi3ELi4ELi3EEENS4_18smem_ptr_flag_bitsILi32EEENSS_INS5_IJNSA_ILi8EEENSA_ILi32EEEEEENS5_IJS17_SC_EEEEEEEvNS4_8identityENS4_23SM90_TMA_LOAD_MULTICASTES1B_vS1C_EENS_8epilogue10collective18CollectiveEpilogueINS1F_23Sm100TmaWarpSpecializedILi4ELi2ELi16ELb1ELb0EEEJSH_NS5_IJNSS_ISF_SC_EENSS_IS17_SC_EEEEESI_SJ_SI_SJ_NS1F_6fusion15FusionCallbacksIS1J_NS1N_17LinearCombinationISI_fSI_fLNS_15FloatRoundStyleE2EEESH_S1M_JEEENS4_5SM1004TMEM4LOAD26SM100_TMEM_LOAD_16dp128b8xES10_S1B_NS4_17SM75_U32x4_LDSM_NENS4_14SM90_TMA_STOREES1B_NS4_17SM90_U32x4_STSM_NENS4_39AutoVectorizingCopyWithAssumedAlignmentILi128EEEEEEvvEEEEvNT_6ParamsE,"",@"SHT_CUDA_INFO"
	.sectionflags	@""
	.align	4


	//----- nvinfo : EIATTR_CUDA_API_VERSION
	.align		4
        /*0000*/ 	.byte	0x04, 0x37
        /*0002*/ 	.short	(.L_31 - .L_30)
.L_30:
        /*0004*/ 	.word	0x00000082


	//----- nvinfo : EIATTR_KPARAM_INFO
	.align		4
.L_31:
        /*0008*/ 	.byte	0x04, 0x17
        /*000a*/ 	.short	(.L_33 - .L_32)
.L_32:
        /*000c*/ 	.word	0x00000000
        /*0010*/ 	.short	0x0000
        /*0012*/ 	.short	0x0000
        /*0014*/ 	.byte	0x00, 0xf0, 0x01, 0x20


	//----- nvinfo : EIATTR_AT_ENTRY_FRAGMENTS
	.align		4
.L_33:
        /*0018*/ 	.byte	0x04, 0x4f
        /*001a*/ 	.short	(.L_35 - .L_34)


	//   ....[0]....
.L_34:
        /*001c*/ 	.word	0x00000006


	//----- nvinfo : EIATTR_RESERVED_SMEM_USED
	.align		4
.L_35:
        /*0020*/ 	.byte	0x01, 0x41
	.zero		2


	//----- nvinfo : EIATTR_SPARSE_MMA_MASK
	.align		4
        /*0024*/ 	.byte	0x03, 0x50
        /*0026*/ 	.short	0x0000


	//----- nvinfo : EIATTR_TCGEN05_1CTA_USED
	.align		4
        /*0028*/ 	.byte	0x01, 0x51
	.zero		2


	//----- nvinfo : EIATTR_MAXREG_COUNT
	.align		4
        /*002c*/ 	.byte	0x03, 0x1b
        /*002e*/ 	.short	0x00ff


	//----- nvinfo : EIATTR_NUM_BARRIERS
	.align		4
        /*0030*/ 	.byte	0x02, 0x4c
        /*0032*/ 	.byte	0x07
	.zero		1


	//----- nvinfo : EIATTR_EXTERNS
	.align		4
        /*0034*/ 	.byte	0x04, 0x0f
        /*0036*/ 	.short	(.L_37 - .L_36)


	//   ....[0]....
	.align		4
.L_36:
        /*0038*/ 	.word	index@(__assertfail)


	//----- nvinfo : EIATTR_MERCURY_ISA_VERSION
	.align		4
.L_37:
        /*003c*/ 	.byte	0x03, 0x5f
        /*003e*/ 	.short	0x0101


	//----- nvinfo : EIATTR_INT_WARP_WIDE_INSTR_OFFSETS
	.align		4
        /*0040*/ 	.byte	0x04, 0x31
        /*0042*/ 	.short	(.L_39 - .L_38)


	//   ....[0]....
.L_38:
        /*0044*/ 	.word	0x00003f20


	//   ....[1]....
        /*0048*/ 	.word	0x00003f50


	//   ....[2]....
        /*004c*/ 	.word	0x00003f70


	//   ....[3]....
        /*0050*/ 	.word	0x00004b40


	//   ....[4]....
        /*0054*/ 	.word	0x00004ba0


	//   ....[5]....
        /*0058*/ 	.word	0x00004c90


	//   ....[6]....
        /*005c*/ 	.word	0x00004d10


	//   ....[7]....
        /*0060*/ 	.word	0x00004e10


	//   ....[8]....
        /*0064*/ 	.word	0x00004ea0


	//   ....[9]....
        /*0068*/ 	.word	0x00004fa0


	//   ....[10]....
        /*006c*/ 	.word	0x00005050


	//----- nvinfo : EIATTR_COOP_GROUP_MASK_REGIDS
	.align		4
.L_39:
        /*0070*/ 	.byte	0x04, 0x29
        /*0072*/ 	.short	(.L_41 - .L_40)


	//   ....[0]....
.L_40:
        /*0074*/ 	.word	0xffffffff


	//   ....[1]....
        /*0078*/ 	.word	0xffffffff


	//   ....[2]....
        /*007c*/ 	.word	0xffffffff


	//   ....[3]....
        /*0080*/ 	.word	0xffffffff


	//   ....[4]....
        /*0084*/ 	.word	0xffffffff


	//   ....[5]....
        /*0088*/ 	.word	0xffffffff


	//   ....[6]....
        /*008c*/ 	.word	0xffffffff


	//   ....[7]....
        /*0090*/ 	.word	0xffffffff


	//   ....[8]....
        /*0094*/ 	.word	0xffffffff


	//   ....[9]....
        /*0098*/ 	.word	0xffffffff


	//   ....[10]....
        /*009c*/ 	.word	0xffffffff


	//   ....[11]....
        /*00a0*/ 	.word	0xffffffff


	//   ....[12]....
        /*00a4*/ 	.word	0xffffffff


	//   ....[13]....
        /*00a8*/ 	.word	0xffffffff


	//----- nvinfo : EIATTR_COOP_GROUP_INSTR_OFFSETS
	.align		4
.L_41:
        /*00ac*/ 	.byte	0x04, 0x28
        /*00ae*/ 	.short	(.L_43 - .L_42)


	//   ....[0]....
.L_42:
        /*00b0*/ 	.word	0x00000080


	//   ....[1]....
        /*00b4*/ 	.word	0x000004f0


	//   ....[2]....
        /*00b8*/ 	.word	0x00000670


	//   ....[3]....
        /*00bc*/ 	.word	0x00000810


	//   ....[4]....
        /*00c0*/ 	.word	0x00000910


	//   ....[5]....
        /*00c4*/ 	.word	0x00000a80


	//   ....[6]....
        /*00c8*/ 	.word	0x00000c20


	//   ....[7]....
        /*00cc*/ 	.word	0x00000dd0


	//   ....[8]....
        /*00d0*/ 	.word	0x00002130


	//   ....[9]....
        /*00d4*/ 	.word	0x00002f50


	//   ....[10]....
        /*00d8*/ 	.word	0x00003160


	//   ....[11]....
        /*00dc*/ 	.word	0x00003190


	//   ....[12]....
        /*00e0*/ 	.word	0x00003e00


	//   ....[13]....
        /*00e4*/ 	.word	0x00004030


	//----- nvinfo : EIATTR_VRC_CTA_INIT_COUNT
	.align		4
.L_43:
        /*00e8*/ 	.byte	0x02, 0x4a
        /*00ea*/ 	.byte	0x80
	.zero		1


	//----- nvinfo : EIATTR_SYSCALL_OFFSETS
	.align		4
        /*00ec*/ 	.byte	0x04, 0x46
        /*00ee*/ 	.short	(.L_45 - .L_44)


	//   ....[0]....
.L_44:
        /*00f0*/ 	.word	0x00005cf0


	//   ....[1]....
        /*00f4*/ 	.word	0x00005de0


	//   ....[2]....
        /*00f8*/ 	.word	0x00006680


	//   ....[3]....
        /*00fc*/ 	.word	0x00007040


	//   ....[4]....
        /*0100*/ 	.word	0x000079b0


	//   ....[5]....
        /*0104*/ 	.word	0x00008320


	//----- nvinfo : EIATTR_MBARRIER_INSTR_OFFSETS
	.align		4
.L_45:
        /*0108*/ 	.byte	0x04, 0x39
        /*010a*/ 	.short	(.L_47 - .L_46)


	//   ....[0]....
.L_46:
        /*010c*/ 	.word	0x00000600
        /*0110*/ 	.word	0x000000ff
        /*0114*/ 	.word	0x00000000
        /*0118*/ 	.short	0x0100
        /*011a*/ 	.byte	0x04
	.zero		1


	//   ....[1]....
        /*011c*/ 	.word	0x00000610
        /*0120*/ 	.word	0x000000ff
        /*0124*/ 	.word	0x00000018
        /*0128*/ 	.short	0x0100
        /*012a*/ 	.byte	0x04
	.zero		1


	//   ....[2]....
        /*012c*/ 	.word	0x00000620
        /*0130*/ 	.word	0x000000ff
        /*0134*/ 	.word	0x00000008
        /*0138*/ 	.short	0x0100
        /*013a*/ 	.byte	0x04
	.zero		1


	//   ....[3]....
        /*013c*/ 	.word	0x00000630
        /*0140*/ 	.word	0x000000ff
        /*0144*/ 	.word	0x00000020
        /*0148*/ 	.short	0x0100
        /*014a*/ 	.byte	0x04
	.zero		1


	//   ....[4]....
        /*014c*/ 	.word	0x00000640
        /*0150*/ 	.word	0x000000ff
        /*0154*/ 	.word	0x00000010
        /*0158*/ 	.short	0x0100
        /*015a*/ 	.byte	0x04
	.zero		1


	//   ....[5]....
        /*015c*/ 	.word	0x00000650
        /*0160*/ 	.word	0x000000ff
        /*0164*/ 	.word	0x00000028
        /*0168*/ 	.short	0x0100
        /*016a*/ 	.byte	0x04
	.zero		1


	//   ....[6]....
        /*016c*/ 	.word	0x00000780
        /*0170*/ 	.word	0x000000ff
        /*0174*/ 	.word	0x00000030
        /*0178*/ 	.short	0x0100
        /*017a*/ 	.byte	0x04
	.zero		1


	//   ....[7]....
        /*017c*/ 	.word	0x00000790
        /*0180*/ 	.word	0x000000ff
        /*0184*/ 	.word	0x00000050
        /*0188*/ 	.short	0x0100
        /*018a*/ 	.byte	0x04
	.zero		1


	//   ....[8]....
        /*018c*/ 	.word	0x000007a0
        /*0190*/ 	.word	0x000000ff
        /*0194*/ 	.word	0x00000038
        /*0198*/ 	.short	0x0100
        /*019a*/ 	.byte	0x04
	.zero		1


	//   ....[9]....
        /*019c*/ 	.word	0x000007b0
        /*01a0*/ 	.word	0x000000ff
        /*01a4*/ 	.word	0x00000058
        /*01a8*/ 	.short	0x0100
        /*01aa*/ 	.byte	0x04
	.zero		1


	//   ....[10]....
        /*01ac*/ 	.word	0x000007c0
        /*01b0*/ 	.word	0x000000ff
        /*01b4*/ 	.word	0x00000040
        /*01b8*/ 	.short	0x0100
        /*01ba*/ 	.byte	0x04
	.zero		1


	//   ....[11]....
        /*01bc*/ 	.word	0x000007d0
        /*01c0*/ 	.word	0x000000ff
        /*01c4*/ 	.word	0x00000060
        /*01c8*/ 	.short	0x0100
        /*01ca*/ 	.byte	0x04
	.zero		1


	//   ....[12]....
        /*01cc*/ 	.word	0x000007e0
        /*01d0*/ 	.word	0x000000ff
        /*01d4*/ 	.word	0x00000048
        /*01d8*/ 	.short	0x0100
        /*01da*/ 	.byte	0x04
	.zero		1


	//   ....[13]....
        /*01dc*/ 	.word	0x000007f0
        /*01e0*/ 	.word	0x000000ff
        /*01e4*/ 	.word	0x00000068
        /*01e8*/ 	.short	0x0100
        /*01ea*/ 	.byte	0x04
	.zero		1


	//   ....[14]....
        /*01ec*/ 	.word	0x000008e0
        /*01f0*/ 	.word	0x000000ff
        /*01f4*/ 	.word	0x00000070
        /*01f8*/ 	.short	0x0100
        /*01fa*/ 	.byte	0x06
	.zero		1


	//   ....[15]....
        /*01fc*/ 	.word	0x000008f0
        /*0200*/ 	.word	0x000000ff
        /*0204*/ 	.word	0x00000078
        /*0208*/ 	.short	0x0100
        /*020a*/ 	.byte	0x06
	.zero		1


	//   ....[16]....
        /*020c*/ 	.word	0x00000a30
        /*0210*/ 	.word	0x000000ff
        /*0214*/ 	.word	0x00000080
        /*0218*/ 	.short	0x0100
        /*021a*/ 	.byte	0x06
	.zero		1


	//   ....[17]....
        /*021c*/ 	.word	0x00000a40
        /*0220*/ 	.word	0x000000ff
        /*0224*/ 	.word	0x00000090
        /*0228*/ 	.short	0x0100
        /*022a*/ 	.byte	0x06
	.zero		1


	//   ....[18]....
        /*022c*/ 	.word	0x00000a50
        /*0230*/ 	.word	0x000000ff
        /*0234*/ 	.word	0x00000088
        /*0238*/ 	.short	0x0100
        /*023a*/ 	.byte	0x06
	.zero		1


	//   ....[19]....
        /*023c*/ 	.word	0x00000a60
        /*0240*/ 	.word	0x000000ff
        /*0244*/ 	.word	0x00000098
        /*0248*/ 	.short	0x0100
        /*024a*/ 	.byte	0x06
	.zero		1


	//   ....[20]....
        /*024c*/ 	.word	0x00000b90
        /*0250*/ 	.word	0x000000ff
        /*0254*/ 	.word	0x000000a0
        /*0258*/ 	.short	0x0100
        /*025a*/ 	.byte	0x04
	.zero		1


	//   ....[21]....
        /*025c*/ 	.word	0x00000ba0
        /*0260*/ 	.word	0x000000ff
        /*0264*/ 	.word	0x000000c0
        /*0268*/ 	.short	0x0100
        /*026a*/ 	.byte	0x04
	.zero		1


	//   ....[22]....
        /*026c*/ 	.word	0x00000bb0
        /*0270*/ 	.word	0x000000ff
        /*0274*/ 	.word	0x000000a8
        /*0278*/ 	.short	0x0100
        /*027a*/ 	.byte	0x04
	.zero		1


	//   ....[23]....
        /*027c*/ 	.word	0x00000bc0
        /*0280*/ 	.word	0x000000ff
        /*0284*/ 	.word	0x000000c8
        /*0288*/ 	.short	0x0100
        /*028a*/ 	.byte	0x04
	.zero		1


	//   ....[24]....
        /*028c*/ 	.word	0x00000bd0
        /*0290*/ 	.word	0x000000ff
        /*0294*/ 	.word	0x000000b0
        /*0298*/ 	.short	0x0100
        /*029a*/ 	.byte	0x04
	.zero		1


	//   ....[25]....
        /*029c*/ 	.word	0x00000be0
        /*02a0*/ 	.word	0x000000ff
        /*02a4*/ 	.word	0x000000d0
        /*02a8*/ 	.short	0x0100
        /*02aa*/ 	.byte	0x04
	.zero		1


	//   ....[26]....
        /*02ac*/ 	.word	0x00000bf0
        /*02b0*/ 	.word	0x000000ff
        /*02b4*/ 	.word	0x000000b8
        /*02b8*/ 	.short	0x0100
        /*02ba*/ 	.byte	0x04
	.zero		1


	//   ....[27]....
        /*02bc*/ 	.word	0x00000c00
        /*02c0*/ 	.word	0x000000ff
        /*02c4*/ 	.word	0x000000d8
        /*02c8*/ 	.short	0x0100
        /*02ca*/ 	.byte	0x04
	.zero		1


	//   ....[28]....
        /*02cc*/ 	.word	0x00000cf0
        /*02d0*/ 	.word	0x000000ff
        /*02d4*/ 	.word	0x000000e0
        /*02d8*/ 	.short	0x0100
        /*02da*/ 	.byte	0x04
	.zero		1


	//   ....[29]....
        /*02dc*/ 	.word	0x00000d00
        /*02e0*/ 	.word	0x000000ff
        /*02e4*/ 	.word	0x000000f0
        /*02e8*/ 	.short	0x0100
        /*02ea*/ 	.byte	0x04
	.zero		1


	//   ....[30]....
        /*02ec*/ 	.word	0x00000d10
        /*02f0*/ 	.word	0x000000ff
        /*02f4*/ 	.word	0x000000e8
        /*02f8*/ 	.short	0x0100
        /*02fa*/ 	.byte	0x04
	.zero		1


	//   ....[31]....
        /*02fc*/ 	.word	0x00000d20
        /*0300*/ 	.word	0x000000ff
        /*0304*/ 	.word	0x000000f8
        /*0308*/ 	.short	0x0100
        /*030a*/ 	.byte	0x04
	.zero		1


	//   ....[32]....
        /*030c*/ 	.word	0x00001830
        /*0310*/ 	.word	0x00000000
        /*0314*/ 	.word	0x000000f0
        /*0318*/ 	.short	0x010a
        /*031a*/ 	.byte	0xff
	.zero		1


	//   ....[33]....
        /*031c*/ 	.word	0x00001860
        /*0320*/ 	.word	0x00000000
        /*0324*/ 	.word	0x000000e0
        /*0328*/ 	.short	0x0101
        /*032a*/ 	.byte	0xff
	.zero		1


	//   ....[34]....
        /*032c*/ 	.word	0x00001930
        /*0330*/ 	.word	0x000000ff
        /*0334*/ 	.word	0x00000018
        /*0338*/ 	.short	0x010a
        /*033a*/ 	.byte	0x04
	.zero		1


	//   ....[35]....
        /*033c*/ 	.word	0x000019b0
        /*0340*/ 	.word	0x000000ff
        /*0344*/ 	.word	0x00000018
        /*0348*/ 	.short	0x010a
        /*034a*/ 	.byte	0x21
	.zero		1


	//   ....[36]....
        /*034c*/ 	.word	0x00001b40
        /*0350*/ 	.word	0x000000ff
        /*0354*/ 	.word	0x00000018
        /*0358*/ 	.short	0x010a
        /*035a*/ 	.byte	0x05
	.zero		1


	//   ....[37]....
        /*035c*/ 	.word	0x00001d30
        /*0360*/ 	.word	0x000000ff
        /*0364*/ 	.word	0x00000078
        /*0368*/ 	.short	0x0101
        /*036a*/ 	.byte	0x0d
	.zero		1


	//   ....[38]....
        /*036c*/ 	.word	0x00001d50
        /*0370*/ 	.word	0x000000ff
        /*0374*/ 	.word	0x00000018
        /*0378*/ 	.short	0x010a
        /*037a*/ 	.byte	0x04
	.zero		1


	//   ....[39]....
        /*037c*/ 	.word	0x00001dd0
        /*0380*/ 	.word	0x000000ff
        /*0384*/ 	.word	0x00000018
        /*0388*/ 	.short	0x010a
        /*038a*/ 	.byte	0x21
	.zero		1


	//   ....[40]....
        /*038c*/ 	.word	0x00001f60
        /*0390*/ 	.word	0x000000ff
        /*0394*/ 	.word	0x00000018
        /*0398*/ 	.short	0x010a
        /*039a*/ 	.byte	0x05
	.zero		1


	//   ....[41]....
        /*039c*/ 	.word	0x00002160
        /*03a0*/ 	.word	0x00000003
        /*03a4*/ 	.word	0x00000080
        /*03a8*/ 	.short	0x010a
        /*03aa*/ 	.byte	0xff
	.zero		1


	//   ....[42]....
        /*03ac*/ 	.word	0x000022b0
        /*03b0*/ 	.word	0x00000000
        /*03b4*/ 	.word	0x00000000
        /*03b8*/ 	.short	0x0101
        /*03ba*/ 	.byte	0xff
	.zero		1


	//   ....[43]....
        /*03bc*/ 	.word	0x00002860
        /*03c0*/ 	.word	0x000000ff
        /*03c4*/ 	.word	0x00000000
        /*03c8*/ 	.short	0x010a
        /*03ca*/ 	.byte	0x04
	.zero		1


	//   ....[44]....
        /*03cc*/ 	.word	0x000028f0
        /*03d0*/ 	.word	0x000000ff
        /*03d4*/ 	.word	0x00000000
        /*03d8*/ 	.short	0x010a
        /*03da*/ 	.byte	0x05
	.zero		1


	//   ....[45]....
        /*03dc*/ 	.word	0x00002990
        /*03e0*/ 	.word	0x00000000
        /*03e4*/ 	.word	0x00000000
        /*03e8*/ 	.short	0x010a
        /*03ea*/ 	.byte	0xff
	.zero		1


	//   ....[46]....
        /*03ec*/ 	.word	0x00002ab0
        /*03f0*/ 	.word	0x00000002
        /*03f4*/ 	.word	0x000000e0
        /*03f8*/ 	.short	0x010a
        /*03fa*/ 	.byte	0xff
	.zero		1


	//   ....[47]....
        /*03fc*/ 	.word	0x00002b20
        /*0400*/ 	.word	0x00000002
        /*0404*/ 	.word	0x00000000
        /*0408*/ 	.short	0x0101
        /*040a*/ 	.byte	0xff
	.zero		1


	//   ....[48]....
        /*040c*/ 	.word	0x00002b40
        /*0410*/ 	.word	0x000000ff
        /*0414*/ 	.word	0x00000090
        /*0418*/ 	.short	0x010a
        /*041a*/ 	.byte	0x04
	.zero		1


	//   ....[49]....
        /*041c*/ 	.word	0x00002c60
        /*0420*/ 	.word	0x00000002
        /*0424*/ 	.word	0x00000080
        /*0428*/ 	.short	0x010a
        /*042a*/ 	.byte	0xff
	.zero		1


	//   ....[50]....
        /*042c*/ 	.word	0x00002d60
        /*0430*/ 	.word	0x00000002
        /*0434*/ 	.word	0x00000000
        /*0438*/ 	.short	0x0101
        /*043a*/ 	.byte	0xff
	.zero		1


	//   ....[51]....
        /*043c*/ 	.word	0x00002df0
        /*0440*/ 	.word	0x000000ff
        /*0444*/ 	.word	0x00000090
        /*0448*/ 	.short	0x0106
        /*044a*/ 	.byte	0x04
	.zero		1


	//   ....[52]....
        /*044c*/ 	.word	0x00002e10
        /*0450*/ 	.word	0x000000ff
        /*0454*/ 	.word	0x00000090
        /*0458*/ 	.short	0x010a
        /*045a*/ 	.byte	0x04
	.zero		1


	//   ....[53]....
        /*045c*/ 	.word	0x00002ea0
        /*0460*/ 	.word	0x000000ff
        /*0464*/ 	.word	0x00000090
        /*0468*/ 	.short	0x0106
        /*046a*/ 	.byte	0x07
	.zero		1


	//   ....[54]....
        /*046c*/ 	.word	0x00002ee0
        /*0470*/ 	.word	0x00000000
        /*0474*/ 	.word	0x00000090
        /*0478*/ 	.short	0x010a
        /*047a*/ 	.byte	0xff
	.zero		1


	//   ....[55]....
        /*047c*/ 	.word	0x000034b0
        /*0480*/ 	.word	0x00000000
        /*0484*/ 	.word	0x00000080
        /*0488*/ 	.short	0x010a
        /*048a*/ 	.byte	0xff
	.zero		1


	//   ....[56]....
        /*048c*/ 	.word	0x000035b0
        /*0490*/ 	.word	0x00000003
        /*0494*/ 	.word	0x00000000
        /*0498*/ 	.short	0x0101
        /*049a*/ 	.byte	0xff
	.zero		1


	//   ....[57]....
        /*049c*/ 	.word	0x000035c0
        /*04a0*/ 	.word	0x000000ff
        /*04a4*/ 	.word	0x00000000
        /*04a8*/ 	.short	0x010a
        /*04aa*/ 	.byte	0x04
	.zero		1


	//   ....[58]....
        /*04ac*/ 	.word	0x00003640
        /*04b0*/ 	.word	0x000000ff
        /*04b4*/ 	.word	0x000000c0
        /*04b8*/ 	.short	0x010a
        /*04ba*/ 	.byte	0x2e
	.zero		1


	//   ....[59]....
        /*04bc*/ 	.word	0x00003720
        /*04c0*/ 	.word	0x000000ff
        /*04c4*/ 	.word	0x00000000
        /*04c8*/ 	.short	0x010a
        /*04ca*/ 	.byte	0x07
	.zero		1


	//   ....[60]....
        /*04cc*/ 	.word	0x00003860
        /*04d0*/ 	.word	0x000000ff
        /*04d4*/ 	.word	0x00000000
        /*04d8*/ 	.short	0x010a
        /*04da*/ 	.byte	0x04
	.zero		1


	//   ....[61]....
        /*04dc*/ 	.word	0x00003c30
        /*04e0*/ 	.word	0x000000ff
        /*04e4*/ 	.word	0x00000000
        /*04e8*/ 	.short	0x010a
        /*04ea*/ 	.byte	0x04
	.zero		1


	//   ....[62]....
        /*04ec*/ 	.word	0x00003cc0
        /*04f0*/ 	.word	0x000000ff
        /*04f4*/ 	.word	0x00000000
        /*04f8*/ 	.short	0x010a
        /*04fa*/ 	.byte	0x05
	.zero		1


	//   ....[63]....
        /*04fc*/ 	.word	0x00003d50
        /*0500*/ 	.word	0x000000ff
        /*0504*/ 	.word	0x00000000
        /*0508*/ 	.short	0x010a
        /*050a*/ 	.byte	0x05
	.zero		1


	//   ....[64]....
        /*050c*/ 	.word	0x00003de0
        /*0510*/ 	.word	0x000000ff
        /*0514*/ 	.word	0x00000000
        /*0518*/ 	.short	0x010a
        /*051a*/ 	.byte	0x04
	.zero		1


	//   ....[65]....
        /*051c*/ 	.word	0x00004300
        /*0520*/ 	.word	0x00000008
        /*0524*/ 	.word	0x00000080
        /*0528*/ 	.short	0x010a
        /*052a*/ 	.byte	0xff
	.zero		1


	//   ....[66]....
        /*052c*/ 	.word	0x00004470
        /*0530*/ 	.word	0x00000000
        /*0534*/ 	.word	0x00000000
        /*0538*/ 	.short	0x0101
        /*053a*/ 	.byte	0xff
	.zero		1


	//   ....[67]....
        /*053c*/ 	.word	0x00004950
        /*0540*/ 	.word	0x000000ff
        /*0544*/ 	.word	0x00000078
        /*0548*/ 	.short	0x010a
        /*054a*/ 	.byte	0x15
	.zero		1


	//   ....[68]....
        /*054c*/ 	.word	0x00004ae0
        /*0550*/ 	.word	0x000000ff
        /*0554*/ 	.word	0x00000050
        /*0558*/ 	.short	0x010a
        /*055a*/ 	.byte	0x15
	.zero		1


	//   ....[69]....
        /*055c*/ 	.word	0x00004c30
        /*0560*/ 	.word	0x000000ff
        /*0564*/ 	.word	0x00000030
        /*0568*/ 	.short	0x010b
        /*056a*/ 	.byte	0x15
	.zero		1


	//   ....[70]....
        /*056c*/ 	.word	0x00004c50
        /*0570*/ 	.word	0x000000ff
        /*0574*/ 	.word	0x00000000
        /*0578*/ 	.short	0x0101
        /*057a*/ 	.byte	0x04
	.zero		1


	//   ....[71]....
        /*057c*/ 	.word	0x00004c60
        /*0580*/ 	.word	0x000000ff
        /*0584*/ 	.word	0x00000058
        /*0588*/ 	.short	0x010a
        /*058a*/ 	.byte	0x15
	.zero		1


	//   ....[72]....
        /*058c*/ 	.word	0x00004db0
        /*0590*/ 	.word	0x000000ff
        /*0594*/ 	.word	0x00000038
        /*0598*/ 	.short	0x010b
        /*059a*/ 	.byte	0x15
	.zero		1


	//   ....[73]....
        /*059c*/ 	.word	0x00004dd0
        /*05a0*/ 	.word	0x000000ff
        /*05a4*/ 	.word	0x00000000
        /*05a8*/ 	.short	0x0101
        /*05aa*/ 	.byte	0x04
	.zero		1


	//   ....[74]....
        /*05ac*/ 	.word	0x00004de0
        /*05b0*/ 	.word	0x000000ff
        /*05b4*/ 	.word	0x00000060
        /*05b8*/ 	.short	0x010a
        /*05ba*/ 	.byte	0x15
	.zero		1


	//   ....[75]....
        /*05bc*/ 	.word	0x00004f40
        /*05c0*/ 	.word	0x000000ff
        /*05c4*/ 	.word	0x00000040
        /*05c8*/ 	.short	0x010b
        /*05ca*/ 	.byte	0x15
	.zero		1


	//   ....[76]....
        /*05cc*/ 	.word	0x00004f60
        /*05d0*/ 	.word	0x000000ff
        /*05d4*/ 	.word	0x00000000
        /*05d8*/ 	.short	0x0101
        /*05da*/ 	.byte	0x04
	.zero		1


	//   ....[77]....
        /*05dc*/ 	.word	0x00004f70
        /*05e0*/ 	.word	0x000000ff
        /*05e4*/ 	.word	0x00000068
        /*05e8*/ 	.short	0x010a
        /*05ea*/ 	.byte	0x15
	.zero		1


	//   ....[78]....
        /*05ec*/ 	.word	0x00005160
        /*05f0*/ 	.word	0x000000ff
        /*05f4*/ 	.word	0x00000048
        /*05f8*/ 	.short	0x010b
        /*05fa*/ 	.byte	0x15
	.zero		1


	//   ....[79]....
        /*05fc*/ 	.word	0x00005170
        /*0600*/ 	.word	0x000000ff
        /*0604*/ 	.word	0x00000000
        /*0608*/ 	.short	0x0101
        /*060a*/ 	.byte	0x28
	.zero		1


	//   ....[80]....
        /*060c*/ 	.word	0x000051a0
        /*0610*/ 	.word	0x000000ff
        /*0614*/ 	.word	0x00000050
        /*0618*/ 	.short	0x010a
        /*061a*/ 	.byte	0x15
	.zero		1


	//   ....[81]....
        /*061c*/ 	.word	0x000051c0
        /*0620*/ 	.word	0x000000ff
        /*0624*/ 	.word	0x00000058
        /*0628*/ 	.short	0x010a
        /*062a*/ 	.byte	0x15
	.zero		1


	//   ....[82]....
        /*062c*/ 	.word	0x000051e0
        /*0630*/ 	.word	0x000000ff
        /*0634*/ 	.word	0x00000060
        /*0638*/ 	.short	0x010a
        /*063a*/ 	.byte	0x15
	.zero		1


	//   ....[83]....
        /*063c*/ 	.word	0x00005220
        /*0640*/ 	.word	0x00000000
        /*0644*/ 	.word	0x00000068
        /*0648*/ 	.short	0x010a
        /*064a*/ 	.byte	0xff
	.zero		1


	//   ....[84]....
        /*064c*/ 	.word	0x00005580
        /*0650*/ 	.word	0x00000003
        /*0654*/ 	.word	0x00000080
        /*0658*/ 	.short	0x010a
        /*065a*/ 	.byte	0xff
	.zero		1


	//   ....[85]....
        /*065c*/ 	.word	0x00005700
        /*0660*/ 	.word	0x00000000
        /*0664*/ 	.word	0x00000000
        /*0668*/ 	.short	0x0101
        /*066a*/ 	.byte	0xff
	.zero		1


	//   ....[86]....
        /*066c*/ 	.word	0x000062a0
        /*0670*/ 	.word	0x000000ff
        /*0674*/ 	.word	0x00000030
        /*0678*/ 	.short	0x010a
        /*067a*/ 	.byte	0x2c
	.zero		1


	//   ....[87]....
        /*067c*/ 	.word	0x000062e0
        /*0680*/ 	.word	0x0000001a
        /*0684*/ 	.word	0x000000a0
        /*0688*/ 	.short	0x010a
        /*068a*/ 	.byte	0xff
	.zero		1


	//   ....[88]....
        /*068c*/ 	.word	0x00006460
        /*0690*/ 	.word	0x000000ff
        /*0694*/ 	.word	0x00000030
        /*0698*/ 	.short	0x010a
        /*069a*/ 	.byte	0x2c
	.zero		1


	//   ....[89]....
        /*069c*/ 	.word	0x00006560
        /*06a0*/ 	.word	0x0000001a
        /*06a4*/ 	.word	0x000000a0
        /*06a8*/ 	.short	0x010a
        /*06aa*/ 	.byte	0xff
	.zero		1


	//   ....[90]....
        /*06ac*/ 	.word	0x00006d60
        /*06b0*/ 	.word	0x00000000
        /*06b4*/ 	.word	0x00000000
        /*06b8*/ 	.short	0x0101
        /*06ba*/ 	.byte	0xff
	.zero		1


	//   ....[91]....
        /*06bc*/ 	.word	0x00006d70
        /*06c0*/ 	.word	0x00000002
        /*06c4*/ 	.word	0x00000030
        /*06c8*/ 	.short	0x010a
        /*06ca*/ 	.byte	0xff
	.zero		1


	//   ....[92]....
        /*06cc*/ 	.word	0x00006e40
        /*06d0*/ 	.word	0x00000002
        /*06d4*/ 	.word	0x00000030
        /*06d8*/ 	.short	0x010a
        /*06da*/ 	.byte	0xff
	.zero		1


	//   ....[93]....
        /*06dc*/ 	.word	0x000076d0
        /*06e0*/ 	.word	0x00000015
        /*06e4*/ 	.word	0x00000000
        /*06e8*/ 	.short	0x0101
        /*06ea*/ 	.byte	0xff
	.zero		1


	//   ....[94]....
        /*06ec*/ 	.word	0x000076f0
        /*06f0*/ 	.word	0x00000000
        /*06f4*/ 	.word	0x00000030
        /*06f8*/ 	.short	0x010a
        /*06fa*/ 	.byte	0xff
	.zero		1


	//   ....[95]....
        /*06fc*/ 	.word	0x000077b0
        /*0700*/ 	.word	0x00000000
        /*0704*/ 	.word	0x00000030
        /*0708*/ 	.short	0x010a
        /*070a*/ 	.byte	0xff
	.zero		1


	//   ....[96]....
        /*070c*/ 	.word	0x00008040
        /*0710*/ 	.word	0x00000015
        /*0714*/ 	.word	0x00000000
        /*0718*/ 	.short	0x0101
        /*071a*/ 	.byte	0xff
	.zero		1


	//   ....[97]....
        /*071c*/ 	.word	0x00008060
        /*0720*/ 	.word	0x00000002
        /*0724*/ 	.word	0x00000030
        /*0728*/ 	.short	0x010a
        /*072a*/ 	.byte	0xff
	.zero		1


	//   ....[98]....
        /*072c*/ 	.word	0x00008120
        /*0730*/ 	.word	0x00000002
        /*0734*/ 	.word	0x00000030
        /*0738*/ 	.short	0x010a
        /*073a*/ 	.byte	0xff
	.zero		1


	//   ....[99]....
        /*073c*/ 	.word	0x000086f0
        /*0740*/ 	.word	0x000000ff
        /*0744*/ 	.word	0x00000000
        /*0748*/ 	.short	0x0101
        /*074a*/ 	.byte	0x04
	.zero		1


	//   ....[100]....
        /*074c*/ 	.word	0x00008a10
        /*0750*/ 	.word	0x00000000
        /*0754*/ 	.word	0x00000000
        /*0758*/ 	.short	0x0101
        /*075a*/ 	.byte	0xff
	.zero		1


	//   ....[101]....
        /*075c*/ 	.word	0x00008ca0
        /*0760*/ 	.word	0x000000ff
        /*0764*/ 	.word	0x00000000
        /*0768*/ 	.short	0x0101
        /*076a*/ 	.byte	0x04
	.zero		1


	//   ....[102]....
        /*076c*/ 	.word	0x00008cc0
        /*0770*/ 	.word	0x00000000
        /*0774*/ 	.word	0x000000f0
        /*0778*/ 	.short	0x010a
        /*077a*/ 	.byte	0xff
	.zero		1


	//   ....[103]....
        /*077c*/ 	.word	0x00008d20
        /*0780*/ 	.word	0x00000000
        /*0784*/ 	.word	0x00000018
        /*0788*/ 	.short	0x010a
        /*078a*/ 	.byte	0xff
	.zero		1


	//   ....[104]....
        /*078c*/ 	.word	0x00008d80
        /*0790*/ 	.word	0x00000000
        /*0794*/ 	.word	0x00000018
        /*0798*/ 	.short	0x010a
        /*079a*/ 	.byte	0xff
	.zero		1


	//   ....[105]....
        /*079c*/ 	.word	0x00008dd0
        /*07a0*/ 	.word	0x00000003
        /*07a4*/ 	.word	0x00000080
        /*07a8*/ 	.short	0x010a
        /*07aa*/ 	.byte	0xff
	.zero		1


	//   ....[106]....
        /*07ac*/ 	.word	0x00008e30
        /*07b0*/ 	.word	0x00000000
        /*07b4*/ 	.word	0x00000000
        /*07b8*/ 	.short	0x010a
        /*07ba*/ 	.byte	0xff
	.zero		1


	//   ....[107]....
        /*07bc*/ 	.word	0x00008e90
        /*07c0*/ 	.word	0x00000000
        /*07c4*/ 	.word	0x00000000
        /*07c8*/ 	.short	0x010a
        /*07ca*/ 	.byte	0xff
	.zero		1


	//   ....[108]....
        /*07cc*/ 	.word	0x00008ee0
        /*07d0*/ 	.word	0x00000002
        /*07d4*/ 	.word	0x000000e0
        /*07d8*/ 	.short	0x010a
        /*07da*/ 	.byte	0xff
	.zero		1


	//   ....[109]....
        /*07dc*/ 	.word	0x00008f40
        /*07e0*/ 	.word	0x00000002
        /*07e4*/ 	.word	0x00000090
        /*07e8*/ 	.short	0x010a
        /*07ea*/ 	.byte	0xff
	.zero		1


	//   ....[110]....
        /*07ec*/ 	.word	0x00008f90
        /*07f0*/ 	.word	0x00000002
        /*07f4*/ 	.word	0x00000080
        /*07f8*/ 	.short	0x010a
        /*07fa*/ 	.byte	0xff
	.zero		1


	//   ....[111]....
        /*07fc*/ 	.word	0x00008ff0
        /*0800*/ 	.word	0x00000000
        /*0804*/ 	.word	0x00000090
        /*0808*/ 	.short	0x010a
        /*080a*/ 	.byte	0xff
	.zero		1


	//   ....[112]....
        /*080c*/ 	.word	0x00009040
        /*0810*/ 	.word	0x00000000
        /*0814*/ 	.word	0x00000080
        /*0818*/ 	.short	0x010a
        /*081a*/ 	.byte	0xff
	.zero		1


	//   ....[113]....
        /*081c*/ 	.word	0x000090a0
        /*0820*/ 	.word	0x00000002
        /*0824*/ 	.word	0x000000c0
        /*0828*/ 	.short	0x010a
        /*082a*/ 	.byte	0xff
	.zero		1


	//   ....[114]....
        /*082c*/ 	.word	0x00009100
        /*0830*/ 	.word	0x00000000
        /*0834*/ 	.word	0x00000000
        /*0838*/ 	.short	0x010a
        /*083a*/ 	.byte	0xff
	.zero		1


	//   ....[115]....
        /*083c*/ 	.word	0x00009160
        /*0840*/ 	.word	0x00000000
        /*0844*/ 	.word	0x00000000
        /*0848*/ 	.short	0x010a
        /*084a*/ 	.byte	0xff
	.zero		1


	//   ....[116]....
        /*084c*/ 	.word	0x000091c0
        /*0850*/ 	.word	0x00000000
        /*0854*/ 	.word	0x00000000
        /*0858*/ 	.short	0x010a
        /*085a*/ 	.byte	0xff
	.zero		1


	//   ....[117]....
        /*085c*/ 	.word	0x00009220
        /*0860*/ 	.word	0x00000000
        /*0864*/ 	.word	0x00000000
        /*0868*/ 	.short	0x010a
        /*086a*/ 	.byte	0xff
	.zero		1


	//   ....[118]....
        /*086c*/ 	.word	0x00009280
        /*0870*/ 	.word	0x00000000
        /*0874*/ 	.word	0x00000000
        /*0878*/ 	.short	0x010a
        /*087a*/ 	.byte	0xff
	.zero		1


	//   ....[119]....
        /*087c*/ 	.word	0x000092d0
        /*0880*/ 	.word	0x00000008
        /*0884*/ 	.word	0x00000080
        /*0888*/ 	.short	0x010a
        /*088a*/ 	.byte	0xff
	.zero		1


	//   ....[120]....
        /*088c*/ 	.word	0x00009330
        /*0890*/ 	.word	0x00000000
        /*0894*/ 	.word	0x00000078
        /*0898*/ 	.short	0x010a
        /*089a*/ 	.byte	0xff
	.zero		1


	//   ....[121]....
        /*089c*/ 	.word	0x00009390
        /*08a0*/ 	.word	0x00000000
        /*08a4*/ 	.word	0x00000050
        /*08a8*/ 	.short	0x010a
        /*08aa*/ 	.byte	0xff
	.zero		1


	//   ....[122]....
        /*08ac*/ 	.word	0x000093f0
        /*08b0*/ 	.word	0x00000000
        /*08b4*/ 	.word	0x00000058
        /*08b8*/ 	.short	0x010a
        /*08ba*/ 	.byte	0xff
	.zero		1


	//   ....[123]....
        /*08bc*/ 	.word	0x00009450
        /*08c0*/ 	.word	0x00000000
        /*08c4*/ 	.word	0x00000060
        /*08c8*/ 	.short	0x010a
        /*08ca*/ 	.byte	0xff
	.zero		1


	//   ....[124]....
        /*08cc*/ 	.word	0x000094b0
        /*08d0*/ 	.word	0x00000000
        /*08d4*/ 	.word	0x00000068
        /*08d8*/ 	.short	0x010a
        /*08da*/ 	.byte	0xff
	.zero		1


	//   ....[125]....
        /*08dc*/ 	.word	0x00009510
        /*08e0*/ 	.word	0x00000000
        /*08e4*/ 	.word	0x00000050
        /*08e8*/ 	.short	0x010a
        /*08ea*/ 	.byte	0xff
	.zero		1


	//   ....[126]....
        /*08ec*/ 	.word	0x00009570
        /*08f0*/ 	.word	0x00000000
        /*08f4*/ 	.word	0x00000058
        /*08f8*/ 	.short	0x010a
        /*08fa*/ 	.byte	0xff
	.zero		1


	//   ....[127]....
        /*08fc*/ 	.word	0x000095d0
        /*0900*/ 	.word	0x00000000
        /*0904*/ 	.word	0x00000060
        /*0908*/ 	.short	0x010a
        /*090a*/ 	.byte	0xff
	.zero		1


	//   ....[128]....
        /*090c*/ 	.word	0x00009620
        /*0910*/ 	.word	0x00000003
        /*0914*/ 	.word	0x00000080
        /*0918*/ 	.short	0x010a
        /*091a*/ 	.byte	0xff
	.zero		1


	//   ....[129]....
        /*091c*/ 	.word	0x00009680
        /*0920*/ 	.word	0x00000000
        /*0924*/ 	.word	0x00000030
        /*0928*/ 	.short	0x010a
        /*092a*/ 	.byte	0xff
	.zero		1


	//   ....[130]....
        /*092c*/ 	.word	0x000096d0
        /*0930*/ 	.word	0x0000001a
        /*0934*/ 	.word	0x000000a0
        /*0938*/ 	.short	0x010a
        /*093a*/ 	.byte	0xff
	.zero		1


	//   ....[131]....
        /*093c*/ 	.word	0x00009720
        /*0940*/ 	.word	0x00000002
        /*0944*/ 	.word	0x00000030
        /*0948*/ 	.short	0x010a
        /*094a*/ 	.byte	0xff
	.zero		1


	//   ....[132]....
        /*094c*/ 	.word	0x00009770
        /*0950*/ 	.word	0x00000000
        /*0954*/ 	.word	0x00000030
        /*0958*/ 	.short	0x010a
        /*095a*/ 	.byte	0xff
	.zero		1


	//   ....[133]....
        /*095c*/ 	.word	0x000097c0
        /*0960*/ 	.word	0x00000002
        /*0964*/ 	.word	0x00000030
        /*0968*/ 	.short	0x010a
        /*096a*/ 	.byte	0xff
	.zero		1


	//----- nvinfo : EIATTR_NUM_MBARRIERS
	.align		4
.L_47:
        /*096c*/ 	.byte	0x03, 0x38
        /*096e*/ 	.short	0x0020


	//----- nvinfo : EIATTR_EXIT_INSTR_OFFSETS
	.align		4
        /*0970*/ 	.byte	0x04, 0x1c
        /*0972*/ 	.short	(.L_49 - .L_48)


	//   ....[0]....
.L_48:
        /*0974*/ 	.word	0x000029c0


	//   ....[1]....
        /*0978*/ 	.word	0x00002eb0


	//   ....[2]....
        /*097c*/ 	.word	0x00002f10


	//   ....[3]....
        /*0980*/ 	.word	0x00004040


	//   ....[4]....
        /*0984*/ 	.word	0x00005250


	//   ....[5]....
        /*0988*/ 	.word	0x00005290


	//   ....[6]....
        /*098c*/ 	.word	0x00008b90


	//   ....[7]....
        /*0990*/ 	.word	0x00008c10


	//   ....[8]....
        /*0994*/ 	.word	0x00008c40


	//   ....[9]....
        /*0998*/ 	.word	0x00008cb0


	//----- nvinfo : EIATTR_MAX_THREADS
	.align		4
.L_49:
        /*099c*/ 	.byte	0x04, 0x05
        /*099e*/ 	.short	(.L_51 - .L_50)
.L_50:
        /*09a0*/ 	.word	0x00000100
        /*09a4*/ 	.word	0x00000001
        /*09a8*/ 	.word	0x00000001


	//----- nvinfo : EIATTR_CRS_STACK_SIZE
	.align		4
.L_51:
        /*09ac*/ 	.byte	0x04, 0x1e
        /*09ae*/ 	.short	(.L_53 - .L_52)
.L_52:
        /*09b0*/ 	.word	0x00000000


	//----- nvinfo : EIATTR_CBANK_PARAM_SIZE
	.align		4
.L_53:
        /*09b4*/ 	.byte	0x03, 0x19
        /*09b6*/ 	.short	0x0800


	//----- nvinfo : EIATTR_PARAM_CBANK
	.align		4
        /*09b8*/ 	.byte	0x04, 0x0a
        /*09ba*/ 	.short	(.L_55 - .L_54)
	.align		4
.L_54:
        /*09bc*/ 	.word	index@(.nv.constant0._ZN7cutlass13device_kernelINS_4gemm6kernel13GemmUniversalIN4cute5tupleIJiiiiEEENS1_10collective13CollectiveMmaINS1_35MainloopSm100TmaUmmaWarpSpecializedILi3ELi2ELi4ENS5_IJNS4_1CILi2EEENSA_ILi1EEESC_EEEEENS5_IJNSA_ILi64EEENSA_ILi128EEESF_EEENS_10tfloat32_tENS5_IJlSC_lEEESI_SJ_NS4_8TiledMMAINS4_8MMA_AtomIJNS4_17SM100_MMA_TF32_SSISI_SI_fLi64ELi128ELNS4_4UMMA5MajorE0ELSO_0ELNSN_7ScaleInE0ELSP_0EEEEEENS4_6LayoutINS5_IJSC_SC_SC_EEENS5_IJNSA_ILi0EEESU_SU_EEEEENS5_IJNS4_10UnderscoreESX_SX_EEEEENS4_13SM90_TMA_LOADENS4_14ComposedLayoutINS4_7SwizzleILi3ELi4ELi3EEENS4_18smem_ptr_flag_bitsILi32EEENSS_INS5_IJNSA_ILi8EEENSA_ILi32EEEEEENS5_IJS17_SC_EEEEEEEvNS4_8identityENS4_23SM90_TMA_LOAD_MULTICASTES1B_vS1C_EENS_8epilogue10collective18CollectiveEpilogueINS1F_23Sm100TmaWarpSpecializedILi4ELi2ELi16ELb1ELb0EEEJSH_NS5_IJNSS_ISF_SC_EENSS_IS17_SC_EEEEESI_SJ_SI_SJ_NS1F_6fusion15FusionCallbacksIS1J_NS1N_17LinearCombinationISI_fSI_fLNS_15FloatRoundStyleE2EEESH_S1M_JEEENS4_5SM1004TMEM4LOAD26SM100_TMEM_LOAD_16dp128b8xES10_S1B_NS4_17SM75_U32x4_LDSM_NENS4_14SM90_TMA_STOREES1B_NS4_17SM90_U32x4_STSM_NENS4_39AutoVectorizingCopyWithAssumedAlignmentILi128EEEEEEvvEEEEvNT_6ParamsE)
        /*09c0*/ 	.short	0x0380
        /*09c2*/ 	.short	0x0800


	//----- nvinfo : EIATTR_SW_WAR
	.align		4
.L_55:
        /*09c4*/ 	.byte	0x04, 0x36
        /*09c6*/ 	.short	(.L_57 - .L_56)
.L_56:
        /*09c8*/ 	.word	0x00000008
.L_57:


//--------------------- .nv.callgraph             --------------------------
	.section	.nv.callgraph,"",@"SHT_CUDA_CALLGRAPH"
	.align	4
	.sectionentsize	8
	.align		4
        /*0000*/ 	.word	0x00000000
	.align		4
        /*0004*/ 	.word	0xffffffff
	.align		4
        /*0008*/ 	.word	index@(_ZN7cutlass13device_kernelINS_4gemm6kernel13GemmUniversalIN4cute5tupleIJiiiiEEENS1_10collective13CollectiveMmaINS1_35MainloopSm100TmaUmmaWarpSpecializedILi3ELi2ELi4ENS5_IJNS4_1CILi2EEENSA_ILi1EEESC_EEEEENS5_IJNSA_ILi64EEENSA_ILi128EEESF_EEENS_10tfloat32_tENS5_IJlSC_lEEESI_SJ_NS4_8TiledMMAINS4_8MMA_AtomIJNS4_17SM100_MMA_TF32_SSISI_SI_fLi64ELi128ELNS4_4UMMA5MajorE0ELSO_0ELNSN_7ScaleInE0ELSP_0EEEEEENS4_6LayoutINS5_IJSC_SC_SC_EEENS5_IJNSA_ILi0EEESU_SU_EEEEENS5_IJNS4_10UnderscoreESX_SX_EEEEENS4_13SM90_TMA_LOADENS4_14ComposedLayoutINS4_7SwizzleILi3ELi4ELi3EEENS4_18smem_ptr_flag_bitsILi32EEENSS_INS5_IJNSA_ILi8EEENSA_ILi32EEEEEENS5_IJS17_SC_EEEEEEEvNS4_8identityENS4_23SM90_TMA_LOAD_MULTICASTES1B_vS1C_EENS_8epilogue10collective18CollectiveEpilogueINS1F_23Sm100TmaWarpSpecializedILi4ELi2ELi16ELb1ELb0EEEJSH_NS5_IJNSS_ISF_SC_EENSS_IS17_SC_EEEEESI_SJ_SI_SJ_NS1F_6fusion15FusionCallbacksIS1J_NS1N_17LinearCombinationISI_fSI_fLNS_15FloatRoundStyleE2EEESH_S1M_JEEENS4_5SM1004TMEM4LOAD26SM100_TMEM_LOAD_16dp128b8xES10_S1B_NS4_17SM75_U32x4_LDSM_NENS4_14SM90_TMA_STOREES1B_NS4_17SM90_U32x4_STSM_NENS4_39AutoVectorizingCopyWithAssumedAlignmentILi128EEEEEEvvEEEEvNT_6ParamsE)
	.align		4
        /*000c*/ 	.word	index@(__assertfail)
	.align		4
        /*0010*/ 	.word	0x00000000
	.align		4
        /*0014*/ 	.word	0xfffffffe
	.align		4
        /*0018*/ 	.word	0x00000000
	.align		4
        /*001c*/ 	.word	0xfffffffd
	.align		4
        /*0020*/ 	.word	0x00000000
	.align		4
        /*0024*/ 	.word	0xfffffffc


//--------------------- .nv.constant4             --------------------------
	.section	.nv.constant4,"a",@progbits
	.align	8
	.align		8
.nv.constant4:
        /*0000*/ 	.dword	__assertfail
	.align		8
        /*0008*/ 	.dword	__unnamed_1
	.align		8
        /*0010*/ 	.dword	__unnamed_2
	.align		8
        /*0018*/ 	.dword	_ZN40_INTERNAL_f87f739a_4_k_cu_3b68109c_103154cuda3std3__45__cpo5beginE
	.align		8
        /*0020*/ 	.dword	_ZN40_INTERNAL_f87f739a_4_k_cu_3b68109c_103154cuda3std3__45__cpo3endE
	.align		8
        /*0028*/ 	.dword	_ZN40_INTERNAL_f87f739a_4_k_cu_3b68109c_103154cuda3std3__45__cpo6cbeginE
	.align		8
        /*0030*/ 	.dword	_ZN40_INTERNAL_f87f739a_4_k_cu_3b68109c_103154cuda3std3__45__cpo4cendE
	.align		8
        /*0038*/ 	.dword	_ZN40_INTERNAL_f87f739a_4_k_cu_3b68109c_103154cuda3std3__442_GLOBAL__N__f87f739a_4_k_cu_3b68109c_103156ignoreE
	.align		8
        /*0040*/ 	.dword	_ZN40_INTERNAL_f87f739a_4_k_cu_3b68109c_103154cuda3std3__419piecewise_constructE
	.align		8
        /*0048*/ 	.dword	_ZN40_INTERNAL_f87f739a_4_k_cu_3b68109c_103154cuda3std3__48in_placeE
	.align		8
        /*0050*/ 	.dword	_ZN40_INTERNAL_f87f739a_4_k_cu_3b68109c_103154cuda3std6ranges3__45__cpo4swapE
	.align		8
        /*0058*/ 	.dword	_ZN40_INTERNAL_f87f739a_4_k_cu_3b68109c_103154cuda3std6ranges3__45__cpo9iter_moveE
	.align		8
        /*0060*/ 	.dword	_ZN40_INTERNAL_f87f739a_4_k_cu_3b68109c_103154cute7productE
	.align		8
        /*0068*/ 	.dword	_ZN40_INTERNAL_f87f739a_4_k_cu_3b68109c_103154cute1_E
	.align		8
        /*0070*/ 	.dword	$str$25
	.align		8
        /*0078*/ 	.dword	$str$26
	.align		8
        /*0080*/ 	.dword	$str$27
	.align		8
        /*0088*/ 	.dword	$str$28


//--------------------- .text._ZN7cutlass13device_kernelINS_4gemm6kernel13GemmUniversalIN4cute5tupleIJiiiiEEENS1_10collective13CollectiveMmaINS1_35MainloopSm100TmaUmmaWarpSpecializedILi3ELi2ELi4ENS5_IJNS4_1CILi2EEENSA_ILi1EEESC_EEEEENS5_IJNSA_ILi64EEENSA_ILi128EEESF_EEENS_10tfloat32_tENS5_IJlSC_lEEESI_SJ_NS4_8TiledMMAINS4_8MMA_AtomIJNS4_17SM100_MMA_TF32_SSISI_SI_fLi64ELi128ELNS4_4UMMA5MajorE0ELSO_0ELNSN_7ScaleInE0ELSP_0EEEEEENS4_6LayoutINS5_IJSC_SC_SC_EEENS5_IJNSA_ILi0EEESU_SU_EEEEENS5_IJNS4_10UnderscoreESX_SX_EEEEENS4_13SM90_TMA_LOADENS4_14ComposedLayoutINS4_7SwizzleILi3ELi4ELi3EEENS4_18smem_ptr_flag_bitsILi32EEENSS_INS5_IJNSA_ILi8EEENSA_ILi32EEEEEENS5_IJS17_SC_EEEEEEEvNS4_8identityENS4_23SM90_TMA_LOAD_MULTICASTES1B_vS1C_EENS_8epilogue10collective18CollectiveEpilogueINS1F_23Sm100TmaWarpSpecializedILi4ELi2ELi16ELb1ELb0EEEJSH_NS5_IJNSS_ISF_SC_EENSS_IS17_SC_EEEEESI_SJ_SI_SJ_NS1F_6fusion15FusionCallbacksIS1J_NS1N_17LinearCombinationISI_fSI_fLNS_15FloatRoundStyleE2EEESH_S1M_JEEENS4_5SM1004TMEM4LOAD26SM100_TMEM_LOAD_16dp128b8xES10_S1B_NS4_17SM75_U32x4_LDSM_NENS4_14SM90_TMA_STOREES1B_NS4_17SM90_U32x4_STSM_NENS4_39AutoVectorizingCopyWithAssumedAlignmentILi128EEEEEEvvEEEEvNT_6ParamsE --------------------------
	.section	.text._ZN7cutlass13device_kernelINS_4gemm6kernel13GemmUniversalIN4cute5tupleIJiiiiEEENS1_10collective13CollectiveMmaINS1_35MainloopSm100TmaUmmaWarpSpecializedILi3ELi2ELi4ENS5_IJNS4_1CILi2EEENSA_ILi1EEESC_EEEEENS5_IJNSA_ILi64EEENSA_ILi128EEESF_EEENS_10tfloat32_tENS5_IJlSC_lEEESI_SJ_NS4_8TiledMMAINS4_8MMA_AtomIJNS4_17SM100_MMA_TF32_SSISI_SI_fLi64ELi128ELNS4_4UMMA5MajorE0ELSO_0ELNSN_7ScaleInE0ELSP_0EEEEEENS4_6LayoutINS5_IJSC_SC_SC_EEENS5_IJNSA_ILi0EEESU_SU_EEEEENS5_IJNS4_10UnderscoreESX_SX_EEEEENS4_13SM90_TMA_LOADENS4_14ComposedLayoutINS4_7SwizzleILi3ELi4ELi3EEENS4_18smem_ptr_flag_bitsILi32EEENSS_INS5_IJNSA_ILi8EEENSA_ILi32EEEEEENS5_IJS17_SC_EEEEEEEvNS4_8identityENS4_23SM90_TMA_LOAD_MULTICASTES1B_vS1C_EENS_8epilogue10collective18CollectiveEpilogueINS1F_23Sm100TmaWarpSpecializedILi4ELi2ELi16ELb1ELb0EEEJSH_NS5_IJNSS_ISF_SC_EENSS_IS17_SC_EEEEESI_SJ_SI_SJ_NS1F_6fusion15FusionCallbacksIS1J_NS1N_17LinearCombinationISI_fSI_fLNS_15FloatRoundStyleE2EEESH_S1M_JEEENS4_5SM1004TMEM4LOAD26SM100_TMEM_LOAD_16dp128b8xES10_S1B_NS4_17SM75_U32x4_LDSM_NENS4_14SM90_TMA_STOREES1B_NS4_17SM90_U32x4_STSM_NENS4_39AutoVectorizingCopyWithAssumedAlignmentILi128EEEEEEvvEEEEvNT_6ParamsE,"ax",@progbits
	.align	128
.text._ZN7cutlass13device_kernelINS_4gemm6kernel13GemmUniversalIN4cute5tupleIJiiiiEEENS1_10collective13CollectiveMmaINS1_35MainloopSm100TmaUmmaWarpSpecializedILi3ELi2ELi4ENS5_IJNS4_1CILi2EEENSA_ILi1EEESC_EEEEENS5_IJNSA_ILi64EEENSA_ILi128EEESF_EEENS_10tfloat32_tENS5_IJlSC_lEEESI_SJ_NS4_8TiledMMAINS4_8MMA_AtomIJNS4_17SM100_MMA_TF32_SSISI_SI_fLi64ELi128ELNS4_4UMMA5MajorE0ELSO_0ELNSN_7ScaleInE0ELSP_0EEEEEENS4_6LayoutINS5_IJSC_SC_SC_EEENS5_IJNSA_ILi0EEESU_SU_EEEEENS5_IJNS4_10UnderscoreESX_SX_EEEEENS4_13SM90_TMA_LOADENS4_14ComposedLayoutINS4_7SwizzleILi3ELi4ELi3EEENS4_18smem_ptr_flag_bitsILi32EEENSS_INS5_IJNSA_ILi8EEENSA_ILi32EEEEEENS5_IJS17_SC_EEEEEEEvNS4_8identityENS4_23SM90_TMA_LOAD_MULTICASTES1B_vS1C_EENS_8epilogue10collective18CollectiveEpilogueINS1F_23Sm100TmaWarpSpecializedILi4ELi2ELi16ELb1ELb0EEEJSH_NS5_IJNSS_ISF_SC_EENSS_IS17_SC_EEEEESI_SJ_SI_SJ_NS1F_6fusion15FusionCallbacksIS1J_NS1N_17LinearCombinationISI_fSI_fLNS_15FloatRoundStyleE2EEESH_S1M_JEEENS4_5SM1004TMEM4LOAD26SM100_TMEM_LOAD_16dp128b8xES10_S1B_NS4_17SM75_U32x4_LDSM_NENS4_14SM90_TMA_STOREES1B_NS4_17SM90_U32x4_STSM_NENS4_39AutoVectorizingCopyWithAssumedAlignmentILi128EEEEEEvvEEEEvNT_6ParamsE:
        .type           _ZN7cutlass13device_kernelINS_4gemm6kernel13GemmUniversalIN4cute5tupleIJiiiiEEENS1_10collective13CollectiveMmaINS1_35MainloopSm100TmaUmmaWarpSpecializedILi3ELi2ELi4ENS5_IJNS4_1CILi2EEENSA_ILi1EEESC_EEEEENS5_IJNSA_ILi64EEENSA_ILi128EEESF_EEENS_10tfloat32_tENS5_IJlSC_lEEESI_SJ_NS4_8TiledMMAINS4_8MMA_AtomIJNS4_17SM100_MMA_TF32_SSISI_SI_fLi64ELi128ELNS4_4UMMA5MajorE0ELSO_0ELNSN_7ScaleInE0ELSP_0EEEEEENS4_6LayoutINS5_IJSC_SC_SC_EEENS5_IJNSA_ILi0EEESU_SU_EEEEENS5_IJNS4_10UnderscoreESX_SX_EEEEENS4_13SM90_TMA_LOADENS4_14ComposedLayoutINS4_7SwizzleILi3ELi4ELi3EEENS4_18smem_ptr_flag_bitsILi32EEENSS_INS5_IJNSA_ILi8EEENSA_ILi32EEEEEENS5_IJS17_SC_EEEEEEEvNS4_8identityENS4_23SM90_TMA_LOAD_MULTICASTES1B_vS1C_EENS_8epilogue10collective18CollectiveEpilogueINS1F_23Sm100TmaWarpSpecializedILi4ELi2ELi16ELb1ELb0EEEJSH_NS5_IJNSS_ISF_SC_EENSS_IS17_SC_EEEEESI_SJ_SI_SJ_NS1F_6fusion15FusionCallbacksIS1J_NS1N_17LinearCombinationISI_fSI_fLNS_15FloatRoundStyleE2EEESH_S1M_JEEENS4_5SM1004TMEM4LOAD26SM100_TMEM_LOAD_16dp128b8xES10_S1B_NS4_17SM75_U32x4_LDSM_NENS4_14SM90_TMA_STOREES1B_NS4_17SM90_U32x4_STSM_NENS4_39AutoVectorizingCopyWithAssumedAlignmentILi128EEEEEEvvEEEEvNT_6ParamsE,@function
        .size           _ZN7cutlass13device_kernelINS_4gemm6kernel13GemmUniversalIN4cute5tupleIJiiiiEEENS1_10collective13CollectiveMmaINS1_35MainloopSm100TmaUmmaWarpSpecializedILi3ELi2ELi4ENS5_IJNS4_1CILi2EEENSA_ILi1EEESC_EEEEENS5_IJNSA_ILi64EEENSA_ILi128EEESF_EEENS_10tfloat32_tENS5_IJlSC_lEEESI_SJ_NS4_8TiledMMAINS4_8MMA_AtomIJNS4_17SM100_MMA_TF32_SSISI_SI_fLi64ELi128ELNS4_4UMMA5MajorE0ELSO_0ELNSN_7ScaleInE0ELSP_0EEEEEENS4_6LayoutINS5_IJSC_SC_SC_EEENS5_IJNSA_ILi0EEESU_SU_EEEEENS5_IJNS4_10UnderscoreESX_SX_EEEEENS4_13SM90_TMA_LOADENS4_14ComposedLayoutINS4_7SwizzleILi3ELi4ELi3EEENS4_18smem_ptr_flag_bitsILi32EEENSS_INS5_IJNSA_ILi8EEENSA_ILi32EEEEEENS5_IJS17_SC_EEEEEEEvNS4_8identityENS4_23SM90_TMA_LOAD_MULTICASTES1B_vS1C_EENS_8epilogue10collective18CollectiveEpilogueINS1F_23Sm100TmaWarpSpecializedILi4ELi2ELi16ELb1ELb0EEEJSH_NS5_IJNSS_ISF_SC_EENSS_IS17_SC_EEEEESI_SJ_SI_SJ_NS1F_6fusion15FusionCallbacksIS1J_NS1N_17LinearCombinationISI_fSI_fLNS_15FloatRoundStyleE2EEESH_S1M_JEEENS4_5SM1004TMEM4LOAD26SM100_TMEM_LOAD_16dp128b8xES10_S1B_NS4_17SM75_U32x4_LDSM_NENS4_14SM90_TMA_STOREES1B_NS4_17SM90_U32x4_STSM_NENS4_39AutoVectorizingCopyWithAssumedAlignmentILi128EEEEEEvvEEEEvNT_6ParamsE,(.L_x_180 - _ZN7cutlass13device_kernelINS_4gemm6kernel13GemmUniversalIN4cute5tupleIJiiiiEEENS1_10collective13CollectiveMmaINS1_35MainloopSm100TmaUmmaWarpSpecializedILi3ELi2ELi4ENS5_IJNS4_1CILi2EEENSA_ILi1EEESC_EEEEENS5_IJNSA_ILi64EEENSA_ILi128EEESF_EEENS_10tfloat32_tENS5_IJlSC_lEEESI_SJ_NS4_8TiledMMAINS4_8MMA_AtomIJNS4_17SM100_MMA_TF32_SSISI_SI_fLi64ELi128ELNS4_4UMMA5MajorE0ELSO_0ELNSN_7ScaleInE0ELSP_0EEEEEENS4_6LayoutINS5_IJSC_SC_SC_EEENS5_IJNSA_ILi0EEESU_SU_EEEEENS5_IJNS4_10UnderscoreESX_SX_EEEEENS4_13SM90_TMA_LOADENS4_14ComposedLayoutINS4_7SwizzleILi3ELi4ELi3EEENS4_18smem_ptr_flag_bitsILi32EEENSS_INS5_IJNSA_ILi8EEENSA_ILi32EEEEEENS5_IJS17_SC_EEEEEEEvNS4_8identityENS4_23SM90_TMA_LOAD_MULTICASTES1B_vS1C_EENS_8epilogue10collective18CollectiveEpilogueINS1F_23Sm100TmaWarpSpecializedILi4ELi2ELi16ELb1ELb0EEEJSH_NS5_IJNSS_ISF_SC_EENSS_IS17_SC_EEEEESI_SJ_SI_SJ_NS1F_6fusion15FusionCallbacksIS1J_NS1N_17LinearCombinationISI_fSI_fLNS_15FloatRoundStyleE2EEESH_S1M_JEEENS4_5SM1004TMEM4LOAD26SM100_TMEM_LOAD_16dp128b8xES10_S1B_NS4_17SM75_U32x4_LDSM_NENS4_14SM90_TMA_STOREES1B_NS4_17SM90_U32x4_STSM_NENS4_39AutoVectorizingCopyWithAssumedAlignmentILi128EEEEEEvvEEEEvNT_6ParamsE)
        .other          _ZN7cutlass13device_kernelINS_4gemm6kernel13GemmUniversalIN4cute5tupleIJiiiiEEENS1_10collective13CollectiveMmaINS1_35MainloopSm100TmaUmmaWarpSpecializedILi3ELi2ELi4ENS5_IJNS4_1CILi2EEENSA_ILi1EEESC_EEEEENS5_IJNSA_ILi64EEENSA_ILi128EEESF_EEENS_10tfloat32_tENS5_IJlSC_lEEESI_SJ_NS4_8TiledMMAINS4_8MMA_AtomIJNS4_17SM100_MMA_TF32_SSISI_SI_fLi64ELi128ELNS4_4UMMA5MajorE0ELSO_0ELNSN_7ScaleInE0ELSP_0EEEEEENS4_6LayoutINS5_IJSC_SC_SC_EEENS5_IJNSA_ILi0EEESU_SU_EEEEENS5_IJNS4_10UnderscoreESX_SX_EEEEENS4_13SM90_TMA_LOADENS4_14ComposedLayoutINS4_7SwizzleILi3ELi4ELi3EEENS4_18smem_ptr_flag_bitsILi32EEENSS_INS5_IJNSA_ILi8EEENSA_ILi32EEEEEENS5_IJS17_SC_EEEEEEEvNS4_8identityENS4_23SM90_TMA_LOAD_MULTICASTES1B_vS1C_EENS_8epilogue10collective18CollectiveEpilogueINS1F_23Sm100TmaWarpSpecializedILi4ELi2ELi16ELb1ELb0EEEJSH_NS5_IJNSS_ISF_SC_EENSS_IS17_SC_EEEEESI_SJ_SI_SJ_NS1F_6fusion15FusionCallbacksIS1J_NS1N_17LinearCombinationISI_fSI_fLNS_15FloatRoundStyleE2EEESH_S1M_JEEENS4_5SM1004TMEM4LOAD26SM100_TMEM_LOAD_16dp128b8xES10_S1B_NS4_17SM75_U32x4_LDSM_NENS4_14SM90_TMA_STOREES1B_NS4_17SM90_U32x4_STSM_NENS4_39AutoVectorizingCopyWithAssumedAlignmentILi128EEEEEEvvEEEEvNT_6ParamsE,@"STO_CUDA_ENTRY STV_DEFAULT"
_ZN7cutlass13device_kernelINS_4gemm6kernel13GemmUniversalIN4cute5tupleIJiiiiEEENS1_10collective13CollectiveMmaINS1_35MainloopSm100TmaUmmaWarpSpecializedILi3ELi2ELi4ENS5_IJNS4_1CILi2EEENSA_ILi1EEESC_EEEEENS5_IJNSA_ILi64EEENSA_ILi128EEESF_EEENS_10tfloat32_tENS5_IJlSC_lEEESI_SJ_NS4_8TiledMMAINS4_8MMA_AtomIJNS4_17SM100_MMA_TF32_SSISI_SI_fLi64ELi128ELNS4_4UMMA5MajorE0ELSO_0ELNSN_7ScaleInE0ELSP_0EEEEEENS4_6LayoutINS5_IJSC_SC_SC_EEENS5_IJNSA_ILi0EEESU_SU_EEEEENS5_IJNS4_10UnderscoreESX_SX_EEEEENS4_13SM90_TMA_LOADENS4_14ComposedLayoutINS4_7SwizzleILi3ELi4ELi3EEENS4_18smem_ptr_flag_bitsILi32EEENSS_INS5_IJNSA_ILi8EEENSA_ILi32EEEEEENS5_IJS17_SC_EEEEEEEvNS4_8identityENS4_23SM90_TMA_LOAD_MULTICASTES1B_vS1C_EENS_8epilogue10collective18CollectiveEpilogueINS1F_23Sm100TmaWarpSpecializedILi4ELi2ELi16ELb1ELb0EEEJSH_NS5_IJNSS_ISF_SC_EENSS_IS17_SC_EEEEESI_SJ_SI_SJ_NS1F_6fusion15FusionCallbacksIS1J_NS1N_17LinearCombinationISI_fSI_fLNS_15FloatRoundStyleE2EEESH_S1M_JEEENS4_5SM1004TMEM4LOAD26SM100_TMEM_LOAD_16dp128b8xES10_S1B_NS4_17SM75_U32x4_LDSM_NENS4_14SM90_TMA_STOREES1B_NS4_17SM90_U32x4_STSM_NENS4_39AutoVectorizingCopyWithAssumedAlignmentILi128EEEEEEvvEEEEvNT_6ParamsE:
[----:B------:R-:W1:Y:S01]  /*0000*/  LDC R1, c[0x0][0x37c] ;  /* 0x0000df00ff017b82 */ /* 0x000e620000000800 */
[----:B------:R-:W2:Y:S01]  /*0010*/  S2R R65, SR_TID.X ;  /* 0x0000000000417919 */ /* 0x000ea20000002100 */
[----:B------:R-:W3:Y:S01]  /*0020*/  LDCU.64 UR8, c[0x0][0x890] ;  /* 0x00011200ff0877ac */ /* 0x000ee20008000a00 */
[----:B------:R-:W-:Y:S02]  /*0030*/  PRMT R53, RZ, 0x7610, R53 ;  /* 0x00007610ff357816 */ /* 0x000fe40000000035 */
[----:B------:R-:W-:Y:S01]  /*0040*/  ELECT P3, URZ, PT ;  /* 0x0000000000ff782f */ /* 0x000fe20003860000 */
[----:B---3--:R-:W-:-:S04]  /*0050*/  UISETP.NE.U32.AND UP0, UPT, UR8, URZ, UPT ;  /* 0x000000ff0800728c */ /* 0x008fc8000bf05070 */
[----:B------:R-:W-:Y:S01]  /*0060*/  UISETP.NE.AND.EX UP0, UPT, UR9, URZ, UPT, UP0 ;  /* 0x000000ff0900728c */ /* 0x000fe2000bf05300 */
[----:B--2---:R-:W-:-:S05]  /*0070*/  SHF.R.U32.HI R54, RZ, 0x5, R65 ;  /* 0x00000005ff367819 */ /* 0x004fca0000011641 */
[----:B------:R-:W2:Y:S02]  /*0080*/  SHFL.IDX PT, R0, R54, RZ, 0x1f ;  /* 0x00001fff36007589 */ /* 0x000ea400000e0000 */
[----:B--2---:R-:W-:Y:S01]  /*0090*/  R2UR UR18, R0 ;  /* 0x00000000001272ca */ /* 0x004fe200000e0000 */
[----:B-1----:R-:W-:-:S14]  /*00a0*/  BRA.U UP0, `(.L_x_0) ;  /* 0x0000000100307547 */ /* 0x002fdc000b800000 */
[----:B------:R-:W1:Y:S02]  /*00b0*/  LDCU.64 UR4, c[0x0][0x888] ;  /* 0x00011100ff0477ac */ /* 0x000e640008000a00 */
[----:B-1----:R-:W-:-:S04]  /*00c0*/  UISETP.NE.U32.AND UP0, UPT, UR4, URZ, UPT ;  /* 0x000000ff0400728c */ /* 0x002fc8000bf05070 */
[----:B------:R-:W-:-:S09]  /*00d0*/  UISETP.NE.AND.EX UP0, UPT, UR5, URZ, UPT, UP0 ;  /* 0x000000ff0500728c */ /* 0x000fd2000bf05300 */
[----:B------:R-:W-:Y:S05]  /*00e0*/  BRA.U !UP0, `(.L_x_1) ;  /* 0x0000000108147547 */ /* 0x000fea000b800000 */
[----:B------:R-:W1:Y:S01]  /*00f0*/  LDC.64 R2, c[0x0][0x888] ;  /* 0x00022200ff027b82 */ /* 0x000e620000000a00 */
[----:B------:R-:W1:Y:S02]  /*0100*/  LDCU.64 UR4, c[0x0][0x358] ;  /* 0x00006b00ff0477ac */ /* 0x000e640008000a00 */
[----:B-1----:R1:W5:Y:S01]  /*0110*/  LDG.E R27, desc[UR4][R2.64] ;  /* 0x00000004021b7981 */ /* 0x002362000c1e1900 */
[----:B------:R-:W-:Y:S01]  /*0120*/  HFMA2 R53, -RZ, RZ, 0, 5.9604644775390625e-08 ;  /* 0x00000001ff357431 */ /* 0x000fe200000001ff */
[----:B------:R-:W-:Y:S05]  /*0130*/  BRA `(.L_x_0) ;  /* 0x00000000000c7947 */ /* 0x000fea0003800000 */
.L_x_1:
[----:B------:R-:W1:Y:S01]  /*0140*/  LDCU UR4, c[0x0][0x880] ;  /* 0x00011000ff0477ac */ /* 0x000e620008000800 */
[----:B------:R-:W-:Y:S01]  /*0150*/  HFMA2 R53, -RZ, RZ, 0, 5.9604644775390625e-08 ;  /* 0x00000001ff357431 */ /* 0x000fe200000001ff */
[----:B-1----:R-:W-:-:S07]  /*0160*/  MOV R27, UR4 ;  /* 0x00000004001b7c02 */ /* 0x002fce0008000f00 */
.L_x_0:
[----:B------:R-:W2:Y:S02]  /*0170*/  LDCU.64 UR4, c[0x0][0x8b0] ;  /* 0x00011600ff0477ac */ /* 0x000ea40008000a00 */
[----:B--2---:R-:W-:-:S04]  /*0180*/  UISETP.NE.U32.AND UP0, UPT, UR4, URZ, UPT ;  /* 0x000000ff0400728c */ /* 0x004fc8000bf05070 */
[----:B------:R-:W-:-:S09]  /*0190*/  UISETP.NE.AND.EX UP0, UPT, UR5, URZ, UPT, UP0 ;  /* 0x000000ff0500728c */ /* 0x000fd2000bf05300 */
[----:B------:R-:W-:Y:S05]  /*01a0*/  BRA.U UP0, `(.L_x_2) ;  /* 0x0000000100287547 */ /* 0x000fea000b800000 */
[----:B------:R-:W2:Y:S02]  /*01b0*/  LDCU.64 UR4, c[0x0][0x8a8] ;  /* 0x00011500ff0477ac */ /* 0x000ea40008000a00 */
[----:B--2---:R-:W-:-:S04]  /*01c0*/  UISETP.NE.U32.AND UP0, UPT, UR4, URZ, UPT ;  /* 0x000000ff0400728c */ /* 0x004fc8000bf05070 */
[----:B------:R-:W-:-:S09]  /*01d0*/  UISETP.NE.AND.EX UP0, UPT, UR5, URZ, UPT, UP0 ;  /* 0x000000ff0500728c */ /* 0x000fd2000bf05300 */
[----:B------:R-:W-:Y:S05]  /*01e0*/  BRA.U !UP0, `(.L_x_3) ;  /* 0x0000000108107547 */ /* 0x000fea000b800000 */
[----:B------:R-:W2:Y:S01]  /*01f0*/  LDC.64 R24, c[0x0][0x8a8] ;  /* 0x00022a00ff187b82 */ /* 0x000ea20000000a00 */
[----:B------:R-:W2:Y:S02]  /*0200*/  LDCU.64 UR4, c[0x0][0x358] ;  /* 0x00006b00ff0477ac */ /* 0x000ea40008000a00 */
[----:B--2---:R2:W5:Y:S01]  /*0210*/  LDG.E R24, desc[UR4][R24.64] ;  /* 0x0000000418187981 */ /* 0x004562000c1e1900 */
[----:B------:R-:W-:Y:S05]  /*0220*/  BRA `(.L_x_2) ;  /* 0x0000000000087947 */ /* 0x000fea0003800000 */
.L_x_3:
[----:B------:R-:W2:Y:S02]  /*0230*/  LDCU UR4, c[0x0][0x8a0] ;  /* 0x00011400ff0477ac */ /* 0x000ea40008000800 */
[----:B--2---:R-:W-:Y:S02]  /*0240*/  MOV R24, UR4 ;  /* 0x0000000400187c02 */ /* 0x004fe40008000f00 */
.L_x_2:
[----:B------:R-:W-:Y:S01]  /*0250*/  IMAD.U32 R0, RZ, RZ, UR18 ;  /* 0x00000012ff007e24 */ /* 0x000fe2000f8e00ff */
[----:B------:R-:W-:Y:S04]  /*0260*/  BSSY.RECONVERGENT B0, `(.L_x_4) ;  /* 0x000000c000007945 */ /* 0x000fe80003800200 */
[C---:B------:R-:W-:Y:S02]  /*0270*/  ISETP.NE.OR P1, PT, R0.reuse, 0x1, !P3 ;  /* 0x000000010000780c */ /* 0x040fe40005f25670 */
[----:B------:R-:W-:-:S11]  /*0280*/  ISETP.NE.OR P0, PT, R0, 0x3, !P3 ;  /* 0x000000030000780c */ /* 0x000fd60005f05670 */
[----:B------:R-:W-:Y:S05]  /*0290*/  @P1 BRA `(.L_x_5) ;  /* 0x0000000000201947 */ /* 0x000fea0003800000 */
[----:B------:R-:W3:Y:S02]  /*02a0*/  LDCU.64 UR4, c[0x0][0x348] ;  /* 0x00006900ff0477ac */ /* 0x000ee40008000a00 */
[----:B---3--:R-:W-:Y:S02]  /*02b0*/  UIADD3 UR6, UP1, UPT, UR4, 0x80, URZ ;  /* 0x0000008004067890 */ /* 0x008fe4000ff3e0ff */
[----:B------:R-:W-:Y:S02]  /*02c0*/  UIADD3 UR4, UP0, UPT, UR4, 0x180, URZ ;  /* 0x0000018004047890 */ /* 0x000fe4000ff1e0ff */
[----:B------:R-:W-:Y:S02]  /*02d0*/  UIADD3.X UR7, UPT, UPT, URZ, UR5, URZ, UP1, !UPT ;  /* 0x00000005ff077290 */ /* 0x000fe40008ffe4ff */
[----:B------:R-:W-:-:S07]  /*02e0*/  UIADD3.X UR5, UPT, UPT, URZ, UR5, URZ, UP0, !UPT ;  /* 0x00000005ff057290 */ /* 0x000fce00087fe4ff */
[----:B------:R3:W-:Y:S02]  /*02f0*/  UTMACCTL.PF [UR6] ;  /* 0x00000000060079b9 */ /* 0x0007e40008040000 */
[----:B------:R3:W-:Y:S02]  /*0300*/  UTMACCTL.PF [UR4] ;  /* 0x00000000040079b9 */ /* 0x0007e40008040000 */
[----:B---3--:R-:W-:Y:S01]  /*0310*/  NOP ;  /* 0x0000000000007918 */ /* 0x008fe20000000000 */
.L_x_5:
[----:B------:R-:W-:Y:S05]  /*0320*/  BSYNC.RECONVERGENT B0 ;  /* 0x0000000000007941 */ /* 0x000fea0003800200 */
.L_x_4:
[----:B------:R-:W-:Y:S04]  /*0330*/  BSSY.RECONVERGENT B0, `(.L_x_6) ;  /* 0x000000a000007945 */ /* 0x000fe80003800200 */
        /* <DEDUP_REMOVED lines=9> */
.L_x_7:
[----:B------:R-:W-:Y:S05]  /*03d0*/  BSYNC.RECONVERGENT B0 ;  /* 0x0000000000007941 */ /* 0x000fea0003800200 */
.L_x_6:
[----:B------:R-:W3:Y:S01]  /*03e0*/  LDCU.64 UR4, c[0x0][0x888] ;  /* 0x00011100ff0477ac */ /* 0x000ee20008000a00 */
[----:B------:R-:W-:Y:S02]  /*03f0*/  UISETP.EQ.U32.AND UP2, UPT, UR8, URZ, UPT ;  /* 0x000000ff0800728c */ /* 0x000fe4000bf42070 */
[----:B------:R-:W-:Y:S02]  /*0400*/  UPLOP3.LUT UP3, UPT, UPT, UPT, UPT, 0x80, 0x8 ;  /* 0x000000000008789c */ /* 0x000fe40003f6f070 */
[----:B---3--:R-:W-:-:S04]  /*0410*/  UISETP.NE.U32.AND UP0, UPT, UR4, URZ, UPT ;  /* 0x000000ff0400728c */ /* 0x008fc8000bf05070 */
[----:B------:R-:W-:-:S04]  /*0420*/  UISETP.NE.AND.EX UP1, UPT, UR5, URZ, UPT, UP0 ;  /* 0x000000ff0500728c */ /* 0x000fc8000bf25300 */
[----:B------:R-:W-:-:S04]  /*0430*/  UISETP.EQ.OR.EX UP4, UPT, UR9, URZ, !UP1, UP2 ;  /* 0x000000ff0900728c */ /* 0x000fc8000cf82720 */
[----:B------:R-:W-:-:S06]  /*0440*/  UP2UR UR4, UPR, URZ, 0x10 ;  /* 0x00000010ff047883 */ /* 0x000fcc0008000000 */
[----:B------:R-:W-:Y:S01]  /*0450*/  MOV R56, UR4 ;  /* 0x0000000400387c02 */ /* 0x000fe20008000f00 */
[----:B------:R-:W-:Y:S06]  /*0460*/  BRA.U !UP4, `(.L_x_8) ;  /* 0x000000010c207547 */ /* 0x000fec000b800000 */
[----:B------:R-:W-:Y:S01]  /*0470*/  UISETP.NE.U32.AND UP2, UPT, UR8, URZ, UPT ;  /* 0x000000ff0800728c */ /* 0x000fe2000bf45070 */
[----:B-----5:R-:W-:Y:S01]  /*0480*/  FSETP.NEU.AND P0, PT, R27, RZ, PT ;  /* 0x000000ff1b00720b */ /* 0x020fe20003f0d000 */
[----:B------:R-:W-:Y:S02]  /*0490*/  USEL UR4, URZ, 0xffffffff, UP1 ;  /* 0xffffffffff047887 */ /* 0x000fe40008800000 */
[----:B------:R-:W-:-:S10]  /*04a0*/  UISETP.NE.AND.EX UP2, UPT, UR9, URZ, UPT, UP2 ;  /* 0x000000ff0900728c */ /* 0x000fd4000bf45320 */
[----:B------:R-:W-:Y:S01]  /*04b0*/  VOTEU.ANY UP0, P0 ;  /* 0x0000000000ff7886 */ /* 0x000fe20000000100 */
[----:B------:R-:W-:-:S04]  /*04c0*/  @!UP2 USEL UR4, URZ, 0xffffffff, UP0 ;  /* 0xffffffffff04a887 */ /* 0x000fc80008000000 */
[----:B------:R-:W-:-:S04]  /*04d0*/  ULOP3.LUT UR4, UR4, 0x1, URZ, 0xc0, !UPT ;  /* 0x0000000104047892 */ /* 0x000fc8000f8ec0ff */
[----:B------:R-:W-:-:S11]  /*04e0*/  UISETP.NE.U32.AND UP3, UPT, UR4, 0x1, UPT ;  /* 0x000000010400788c */ /* 0x000fd6000bf65070 */
.L_x_8:
[----:B-1----:R-:W1:Y:S01]  /*04f0*/  SHFL.IDX PT, R2, R54, RZ, 0x1f ;  /* 0x00001fff36027589 */ /* 0x002e6200000e0000 */
[----:B------:R-:W-:Y:S01]  /*0500*/  UISETP.NE.AND UP6, UPT, UR18, 0x2, UPT ;  /* 0x000000021200788c */ /* 0x000fe2000bfc5270 */
[----:B-1----:R-:W-:-:S13]  /*0510*/  ISETP.NE.AND P0, PT, R2, RZ, PT ;  /* 0x000000ff0200720c */ /* 0x002fda0003f05270 */
[----:B------:R-:W-:Y:S05]  /*0520*/  @P0 BRA `(.L_x_9) ;  /* 0x0000000000500947 */ /* 0x000fea0003800000 */
[----:B------:R-:W1:Y:S01]  /*0530*/  S2UR UR4, SR_CgaCtaId ;  /* 0x00000000000479c3 */ /* 0x000e620000008800 */
[----:B------:R-:W-:Y:S01]  /*0540*/  UMOV UR5, 0x400 ;  /* 0x0000040000057882 */ /* 0x000fe20000000000 */
[----:B------:R-:W-:Y:S01]  /*0550*/  UMOV UR8, 0x1 ;  /* 0x0000000100087882 */ /* 0x000fe20000000000 */
[----:B------:R-:W-:Y:S01]  /*0560*/  UMOV UR6, 0x2 ;  /* 0x0000000200067882 */ /* 0x000fe20000000000 */
[----:B------:R-:W-:-:S04]  /*0570*/  UIADD3 UR8, UPT, UPT, -UR8, 0x100000, URZ ;  /* 0x0010000008087890 */ /* 0x000fc8000fffe1ff */
[----:B------:R-:W-:Y:S02]  /*0580*/  USHF.L.U32 UR9, UR8, 0xb, URZ ;  /* 0x0000000b08097899 */ /* 0x000fe400080006ff */
[----:B------:R-:W-:Y:S02]  /*0590*/  USHF.L.U32 UR8, UR8, 0x1, URZ ;  /* 0x0000000108087899 */ /* 0x000fe400080006ff */
[----:B------:R-:W-:-:S04]  /*05a0*/  UIADD3 UR6, UPT, UPT, -UR6, 0x100000, URZ ;  /* 0x0010000006067890 */ /* 0x000fc8000fffe1ff */
[----:B------:R-:W-:Y:S02]  /*05b0*/  USHF.L.U32 UR7, UR6, 0xb, URZ ;  /* 0x0000000b06077899 */ /* 0x000fe400080006ff */
[----:B------:R-:W-:Y:S01]  /*05c0*/  USHF.L.U32 UR6, UR6, 0x1, URZ ;  /* 0x0000000106067899 */ /* 0x000fe200080006ff */
[----:B------:R-:W-:Y:S01]  /*05d0*/  ELECT P0, URZ, PT ;  /* 0x0000000000ff782f */ /* 0x000fe20003800000 */
[----:B-1----:R-:W-:Y:S01]  /*05e0*/  ULEA UR4, UR4, UR5, 0x18 ;  /* 0x0000000504047291 */ /* 0x002fe2000f8ec0ff */
[----:B------:R-:W1:Y:S11]  /*05f0*/  FENCE.VIEW.ASYNC.S ;  /* 0x00000000000073c6 */ /* 0x000e760000000000 */
[----:B-1----:R1:W3:Y:S01]  /*0600*/  SYNCS.EXCH.64 URZ, [UR4], UR8 ;  /* 0x0000000804ff75b2 */ /* 0x0022e20008000100 */
[----:B------:R1:W4:Y:S01]  /*0610*/  SYNCS.EXCH.64 URZ, [UR4+0x18], UR6 ;  /* 0x0000180604ff75b2 */ /* 0x0003220008000100 */
[----:B------:R1:W1:Y:S01]  /*0620*/  SYNCS.EXCH.64 URZ, [UR4+0x8], UR8 ;  /* 0x0000080804ff75b2 */ /* 0x0002620008000100 */
[----:B------:R1:W1:Y:S01]  /*0630*/  SYNCS.EXCH.64 URZ, [UR4+0x20], UR6 ;  /* 0x0000200604ff75b2 */ /* 0x0002620008000100 */
[----:B------:R1:W1:Y:S01]  /*0640*/  SYNCS.EXCH.64 URZ, [UR4+0x10], UR8 ;  /* 0x0000100804ff75b2 */ /* 0x0002620008000100 */
[----:B------:R1:W1:Y:S01]  /*0650*/  SYNCS.EXCH.64 URZ, [UR4+0x28], UR6 ;  /* 0x0000280604ff75b2 */ /* 0x0002620008000100 */
[----:B------:R-:W-:Y:S01]  /*0660*/  NOP ;  /* 0x0000000000007918 */ /* 0x000fe20000000000 */
.L_x_9:
[----:B------:R-:W2:Y:S01]  /*0670*/  SHFL.IDX PT, R2, R54, RZ, 0x1f ;  /* 0x00001fff36027589 */ /* 0x000ea200000e0000 */
[----:B------:R-:W-:Y:S01]  /*0680*/  NOP ;  /* 0x0000000000007918 */ /* 0x000fe20000000000 */
[----:B--2---:R-:W-:-:S13]  /*0690*/  ISETP.NE.AND P0, PT, R2, 0x1, PT ;  /* 0x000000010200780c */ /* 0x004fda0003f05270 */
[----:B------:R-:W-:Y:S05]  /*06a0*/  @P0 BRA `(.L_x_10) ;  /* 0x0000000000580947 */ /* 0x000fea0003800000 */
[----:B-1----:R-:W1:Y:S01]  /*06b0*/  S2UR UR4, SR_CgaCtaId ;  /* 0x00000000000479c3 */ /* 0x002e620000008800 */
        /* <DEDUP_REMOVED lines=12> */
[----:B-1----:R2:W1:Y:S01]  /*0780*/  SYNCS.EXCH.64 URZ, [UR4+0x30], UR8 ;  /* 0x0000300804ff75b2 */ /* 0x0024620008000100 */
[----:B------:R2:W1:Y:S01]  /*0790*/  SYNCS.EXCH.64 URZ, [UR4+0x50], UR6 ;  /* 0x0000500604ff75b2 */ /* 0x0004620008000100 */
[----:B------:R2:W1:Y:S01]  /*07a0*/  SYNCS.EXCH.64 URZ, [UR4+0x38], UR8 ;  /* 0x0000380804ff75b2 */ /* 0x0004620008000100 */
[----:B------:R2:W1:Y:S01]  /*07b0*/  SYNCS.EXCH.64 URZ, [UR4+0x58], UR6 ;  /* 0x0000580604ff75b2 */ /* 0x0004620008000100 */
[----:B------:R2:W1:Y:S01]  /*07c0*/  SYNCS.EXCH.64 URZ, [UR4+0x40], UR8 ;  /* 0x0000400804ff75b2 */ /* 0x0004620008000100 */
[----:B------:R2:W1:Y:S01]  /*07d0*/  SYNCS.EXCH.64 URZ, [UR4+0x60], UR6 ;  /* 0x0000600604ff75b2 */ /* 0x0004620008000100 */
[----:B------:R2:W1:Y:S01]  /*07e0*/  SYNCS.EXCH.64 URZ, [UR4+0x48], UR8 ;  /* 0x0000480804ff75b2 */ /* 0x0004620008000100 */
[----:B------:R2:W1:Y:S02]  /*07f0*/  SYNCS.EXCH.64 URZ, [UR4+0x68], UR6 ;  /* 0x0000680604ff75b2 */ /* 0x0004640008000100 */
[----:B--2---:R-:W-:Y:S01]  /*0800*/  NOP ;  /* 0x0000000000007918 */ /* 0x004fe20000000000 */
.L_x_10:
[----:B------:R-:W2:Y:S01]  /*0810*/  SHFL.IDX PT, R2, R54, RZ, 0x1f ;  /* 0x00001fff36027589 */ /* 0x000ea200000e0000 */
[----:B------:R-:W-:Y:S01]  /*0820*/  NOP ;  /* 0x0000000000007918 */ /* 0x000fe20000000000 */
[----:B--2---:R-:W-:-:S13]  /*0830*/  ISETP.NE.AND P0, PT, R2, 0x3, PT ;  /* 0x000000030200780c */ /* 0x004fda0003f05270 */
[----:B------:R-:W-:Y:S05]  /*0840*/  @P0 BRA `(.L_x_11) ;  /* 0x0000000000300947 */ /* 0x000fea0003800000 */
[----:B-1----:R-:W1:Y:S01]  /*0850*/  S2UR UR4, SR_CgaCtaId ;  /* 0x00000000000479c3 */ /* 0x002e620000008800 */
[----:B------:R-:W-:Y:S01]  /*0860*/  UMOV UR6, 0x400 ;  /* 0x0000040000067882 */ /* 0x000fe20000000000 */
[----:B------:R-:W-:Y:S01]  /*0870*/  UMOV UR5, 0x20 ;  /* 0x0000002000057882 */ /* 0x000fe20000000000 */
[----:B------:R-:W-:Y:S01]  /*0880*/  ELECT P0, URZ, PT ;  /* 0x0000000000ff782f */ /* 0x000fe20003800000 */
[----:B-1----:R-:W-:Y:S02]  /*0890*/  ULEA UR6, UR4, UR6, 0x18 ;  /* 0x0000000604067291 */ /* 0x002fe4000f8ec0ff */
[----:B------:R-:W-:-:S04]  /*08a0*/  UIADD3 UR4, UPT, UPT, -UR5, 0x100000, URZ ;  /* 0x0010000005047890 */ /* 0x000fc8000fffe1ff */
[----:B------:R-:W-:Y:S02]  /*08b0*/  USHF.L.U32 UR5, UR4, 0xb, URZ ;  /* 0x0000000b04057899 */ /* 0x000fe400080006ff */
[----:B------:R-:W-:Y:S01]  /*08c0*/  USHF.L.U32 UR4, UR4, 0x1, URZ ;  /* 0x0000000104047899 */ /* 0x000fe200080006ff */
[----:B------:R-:W1:Y:S11]  /*08d0*/  FENCE.VIEW.ASYNC.S ;  /* 0x00000000000073c6 */ /* 0x000e760000000000 */
[----:B-1----:R2:W1:Y:S01]  /*08e0*/  SYNCS.EXCH.64 URZ, [UR6+0x70], UR4 ;  /* 0x0000700406ff75b2 */ /* 0x0024620008000100 */
[----:B------:R2:W1:Y:S02]  /*08f0*/  SYNCS.EXCH.64 URZ, [UR6+0x78], UR4 ;  /* 0x0000780406ff75b2 */ /* 0x0004640008000100 */
[----:B--2---:R-:W-:Y:S01]  /*0900*/  NOP ;  /* 0x0000000000007918 */ /* 0x004fe20000000000 */
.L_x_11:
[----:B------:R-:W2:Y:S01]  /*0910*/  SHFL.IDX PT, R2, R54, RZ, 0x1f ;  /* 0x00001fff36027589 */ /* 0x000ea200000e0000 */
[----:B------:R-:W-:Y:S01]  /*0920*/  NOP ;  /* 0x0000000000007918 */ /* 0x000fe20000000000 */
[----:B--2---:R-:W-:-:S13]  /*0930*/  ISETP.NE.AND P0, PT, R2, 0x4, PT ;  /* 0x000000040200780c */ /* 0x004fda0003f05270 */
[----:B------:R-:W-:Y:S05]  /*0940*/  @P0 BRA `(.L_x_12) ;  /* 0x00000000004c0947 */ /* 0x000fea0003800000 */
[----:B-1----:R-:W1:Y:S01]  /*0950*/  S2UR UR6, SR_CgaCtaId ;  /* 0x00000000000679c3 */ /* 0x002e620000008800 */
[----:B------:R-:W-:Y:S01]  /*0960*/  UMOV UR4, 0x1e0 ;  /* 0x000001e000047882 */ /* 0x000fe20000000000 */
[----:B------:R-:W-:Y:S01]  /*0970*/  UMOV UR5, 0x400 ;  /* 0x0000040000057882 */ /* 0x000fe20000000000 */
[----:B------:R-:W-:Y:S01]  /*0980*/  USEL UR4, UR4, 0x1a0, UP3 ;  /* 0x000001a004047887 */ /* 0x000fe20009800000 */
[----:B------:R-:W-:Y:S01]  /*0990*/  UMOV UR8, 0x1 ;  /* 0x0000000100087882 */ /* 0x000fe20000000000 */
[----:B------:R-:W-:Y:S01]  /*09a0*/  ELECT P0, URZ, PT ;  /* 0x0000000000ff782f */ /* 0x000fe20003800000 */
[----:B------:R-:W-:-:S04]  /*09b0*/  UIADD3 UR8, UPT, UPT, -UR8, 0x100000, URZ ;  /* 0x0010000008087890 */ /* 0x000fc8000fffe1ff */
[----:B------:R-:W-:Y:S02]  /*09c0*/  USHF.L.U32 UR9, UR8, 0xb, URZ ;  /* 0x0000000b08097899 */ /* 0x000fe400080006ff */
[----:B------:R-:W-:Y:S02]  /*09d0*/  USHF.L.U32 UR8, UR8, 0x1, URZ ;  /* 0x0000000108087899 */ /* 0x000fe400080006ff */
[----:B-1----:R-:W-:Y:S02]  /*09e0*/  ULEA UR6, UR6, UR5, 0x18 ;  /* 0x0000000506067291 */ /* 0x002fe4000f8ec0ff */
[----:B------:R-:W-:-:S04]  /*09f0*/  UIADD3 UR4, UPT, UPT, -UR4, 0x100000, URZ ;  /* 0x0010000004047890 */ /* 0x000fc8000fffe1ff */
[----:B------:R-:W-:Y:S02]  /*0a00*/  USHF.L.U32 UR5, UR4, 0xb, URZ ;  /* 0x0000000b04057899 */ /* 0x000fe400080006ff */
[----:B------:R-:W-:Y:S01]  /*0a10*/  USHF.L.U32 UR4, UR4, 0x1, URZ ;  /* 0x0000000104047899 */ /* 0x000fe200080006ff */
[----:B------:R-:W1:Y:S03]  /*0a20*/  FENCE.VIEW.ASYNC.S ;  /* 0x00000000000073c6 */ /* 0x000e660000000000 */
[----:B-1----:R2:W1:Y:S08]  /*0a30*/  SYNCS.EXCH.64 URZ, [UR6+0x80], UR8 ;  /* 0x0000800806ff75b2 */ /* 0x0024700008000100 */
[----:B------:R2:W1:Y:S01]  /*0a40*/  SYNCS.EXCH.64 URZ, [UR6+0x90], UR4 ;  /* 0x0000900406ff75b2 */ /* 0x0004620008000100 */
[----:B------:R2:W1:Y:S01]  /*0a50*/  SYNCS.EXCH.64 URZ, [UR6+0x88], UR8 ;  /* 0x0000880806ff75b2 */ /* 0x0004620008000100 */
[----:B------:R2:W1:Y:S02]  /*0a60*/  SYNCS.EXCH.64 URZ, [UR6+0x98], UR4 ;  /* 0x0000980406ff75b2 */ /* 0x0004640008000100 */
[----:B--2---:R-:W-:Y:S01]  /*0a70*/  NOP ;  /* 0x0000000000007918 */ /* 0x004fe20000000000 */
.L_x_12:
        /* <DEDUP_REMOVED lines=26> */
.L_x_13:
[----:B------:R-:W2:Y:S01]  /*0c20*/  SHFL.IDX PT, R2, R54, RZ, 0x1f ;  /* 0x00001fff36027589 */ /* 0x000ea200000e0000 */
[----:B------:R-:W1:Y:S01]  /*0c30*/  S2UR UR47, SR_CgaCtaId ;  /* 0x00000000002f79c3 */ /* 0x000e620000008800 */
[----:B------:R-:W-:Y:S01]  /*0c40*/  NOP ;  /* 0x0000000000007918 */ /* 0x000fe20000000000 */
[----:B--2---:R-:W-:-:S13]  /*0c50*/  ISETP.NE.AND P0, PT, R2, 0x3, PT ;  /* 0x000000030200780c */ /* 0x004fda0003f05270 */
[----:B-1----:R-:W-:Y:S05]  /*0c60*/  @P0 BRA `(.L_x_14) ;  /* 0x0000000000340947 */ /* 0x002fea0003800000 */
[----:B------:R-:W-:Y:S01]  /*0c70*/  UMOV UR4, 0x400 ;  /* 0x0000040000047882 */ /* 0x000fe20000000000 */
[----:B------:R-:W-:Y:S01]  /*0c80*/  UMOV UR6, 0x20 ;  /* 0x0000002000067882 */ /* 0x000fe20000000000 */
[----:B------:R-:W-:Y:S02]  /*0c90*/  ULEA UR4, UR47, UR4, 0x18 ;  /* 0x000000042f047291 */ /* 0x000fe4000f8ec0ff */
[----:B------:R-:W-:-:S04]  /*0ca0*/  UIADD3 UR6, UPT, UPT, -UR6, 0x100000, URZ ;  /* 0x0010000006067890 */ /* 0x000fc8000fffe1ff */
[----:B------:R-:W-:Y:S02]  /*0cb0*/  USHF.L.U32 UR7, UR6, 0xb, URZ ;  /* 0x0000000b06077899 */ /* 0x000fe400080006ff */
[----:B------:R-:W-:Y:S01]  /*0cc0*/  USHF.L.U32 UR6, UR6, 0x1, URZ ;  /* 0x0000000106067899 */ /* 0x000fe200080006ff */
[----:B------:R-:W-:Y:S01]  /*0cd0*/  ELECT P0, URZ, PT ;  /* 0x0000000000ff782f */ /* 0x000fe20003800000 */
[----:B------:R-:W1:Y:S10]  /*0ce0*/  FENCE.VIEW.ASYNC.S ;  /* 0x00000000000073c6 */ /* 0x000e740000000000 */
[----:B-1----:R1:W2:Y:S01]  /*0cf0*/  SYNCS.EXCH.64 URZ, [UR4+0xe0], UR6 ;  /* 0x0000e00604ff75b2 */ /* 0x0022a20008000100 */
[----:B------:R1:W1:Y:S01]  /*0d00*/  SYNCS.EXCH.64 URZ, [UR4+0xf0], UR6 ;  /* 0x0000f00604ff75b2 */ /* 0x0002620008000100 */
[----:B------:R1:W1:Y:S01]  /*0d10*/  SYNCS.EXCH.64 URZ, [UR4+0xe8], UR6 ;  /* 0x0000e80604ff75b2 */ /* 0x0002620008000100 */
[----:B------:R1:W1:Y:S01]  /*0d20*/  SYNCS.EXCH.64 URZ, [UR4+0xf8], UR6 ;  /* 0x0000f80604ff75b2 */ /* 0x0002620008000100 */
[----:B------:R-:W-:Y:S01]  /*0d30*/  NOP ;  /* 0x0000000000007918 */ /* 0x000fe20000000000 */
.L_x_14:
[----:B-1----:R-:W1:Y:S01]  /*0d40*/  LDCU UR4, c[0x0][0x36c] ;  /* 0x00006d80ff0477ac */ /* 0x002e620008000800 */
[----:B------:R-:W-:Y:S01]  /*0d50*/  ISETP.NE.OR P3, PT, R0, 0x2, !P3 ;  /* 0x000000020000780c */ /* 0x000fe20005f65670 */
[----:B------:R-:W-:Y:S01]  /*0d60*/  NOP ;  /* 0x0000000000007918 */ /* 0x000fe20000000000 */
[----:B------:R-:W-:Y:S01]  /*0d70*/  LOP3.LUT R0, R65, 0x1f, RZ, 0xc0, !PT ;  /* 0x0000001f41007812 */ /* 0x000fe200078ec0ff */
[----:B------:R-:W-:Y:S02]  /*0d80*/  UISETP.NE.AND UP4, UPT, UR18, URZ, UPT ;  /* 0x000000ff1200728c */ /* 0x000fe4000bf85270 */
[----:B-1----:R-:W-:-:S09]  /*0d90*/  UISETP.EQ.U32.AND UP5, UPT, UR4, 0x1, UPT ;  /* 0x000000010400788c */ /* 0x002fd2000bfa2070 */
[----:B------:R-:W-:Y:S05]  /*0da0*/  BRA.U !UP5, `(.L_x_15) ;  /* 0x000000010d087547 */ /* 0x000fea000b800000 */
[----:B--234-:R-:W-:Y:S01]  /*0db0*/  UCGABAR_ARV ;  /* 0x00000000000079c7 */ /* 0x01cfe20008000000 */
[----:B------:R-:W-:Y:S05]  /*0dc0*/  BRA `(.L_x_16) ;  /* 0x0000000000047947 */ /* 0x000fea0003800000 */
.L_x_15:
[----:B--234-:R-:W-:Y:S01]  /*0dd0*/  NOP ;  /* 0x0000000000007918 */ /* 0x01cfe20000000000 */
.L_x_16:
[----:B------:R-:W1:Y:S01]  /*0de0*/  S2UR UR24, SR_CTAID.X ;  /* 0x00000000001879c3 */ /* 0x000e620000002500 */
[----:B------:R-:W-:-:S05]  /*0df0*/  CS2R.32 R55, SR_CgaSize ;  /* 0x0000000000377805 */ /* 0x000fca0000008a00 */
[----:B------:R-:W-:-:S05]  /*0e00*/  IMAD R55, R55, -0xa0, RZ ;  /* 0xffffff6037377824 */ /* 0x000fca00078e02ff */
[----:B------:R-:W-:-:S14]  /*0e10*/  R2UR UR5, R55 ;  /* 0x00000000370572ca */ /* 0x000fdc00000e0000 */
[----:B------:R-:W2:Y:S01]  /*0e20*/  LDCU UR5, c[0x0][UR5+0x2b0] ;  /* 0x00005600050577ac */ /* 0x000ea20008000800 */
[----:B------:R-:W-:-:S05]  /*0e30*/  CS2R.32 R55, SR_CgaSize ;  /* 0x0000000000377805 */ /* 0x000fca0000008a00 */
[----:B------:R-:W-:-:S05]  /*0e40*/  IMAD R55, R55, -0xa0, RZ ;  /* 0xffffff6037377824 */ /* 0x000fca00078e02ff */
[----:B------:R-:W-:-:S14]  /*0e50*/  R2UR UR4, R55 ;  /* 0x00000000370472ca */ /* 0x000fdc00000e0000 */
[----:B------:R-:W3:Y:S01]  /*0e60*/  LDCU UR4, c[0x0][UR4+0x2b4] ;  /* 0x00005680040477ac */ /* 0x000ee20008000800 */
[----:B------:R-:W4:Y:S01]  /*0e70*/  S2UR UR28, SR_CTAID.Y ;  /* 0x00000000001c79c3 */ /* 0x000f220000002600 */
[----:B------:R-:W-:-:S05]  /*0e80*/  CS2R.32 R55, SR_CgaSize ;  /* 0x0000000000377805 */ /* 0x000fca0000008a00 */
[----:B------:R-:W-:-:S05]  /*0e90*/  IMAD R55, R55, -0xa0, RZ ;  /* 0xffffff6037377824 */ /* 0x000fca00078e02ff */
[----:B------:R-:W-:-:S14]  /*0ea0*/  R2UR UR6, R55 ;  /* 0x00000000370672ca */ /* 0x000fdc00000e0000 */
[----:B------:R-:W3:Y:S01]  /*0eb0*/  LDCU UR6, c[0x0][UR6+0x2a0] ;  /* 0x00005400060677ac */ /* 0x000ee20008000800 */
[----:B------:R-:W-:-:S05]  /*0ec0*/  CS2R.32 R55, SR_CgaSize ;  /* 0x0000000000377805 */ /* 0x000fca0000008a00 */
[----:B------:R-:W-:-:S05]  /*0ed0*/  IMAD R55, R55, -0xa0, RZ ;  /* 0xffffff6037377824 */ /* 0x000fca00078e02ff */
[----:B------:R-:W-:-:S14]  /*0ee0*/  R2UR UR63, R55 ;  /* 0x00000000373f72ca */ /* 0x000fdc00000e0000 */
[----:B------:R-:W3:Y:S01]  /*0ef0*/  LDCU UR63, c[0x0][UR63+0x2a4] ;  /* 0x000054803f3f77ac */ /* 0x000ee20008000800 */
[----:B------:R-:W-:Y:S01]  /*0f00*/  USHF.L.U32 UR23, UR47, 0xb, URZ ;  /* 0x0000000b2f177899 */ /* 0x000fe200080006ff */
[----:B------:R-:W3:Y:S01]  /*0f10*/  LDCU UR19, c[0x0][0xb24] ;  /* 0x00016480ff1377ac */ /* 0x000ee20008000800 */
[----:B------:R-:W3:Y:S01]  /*0f20*/  LDCU UR42, c[0x0][0xb24] ;  /* 0x00016480ff2a77ac */ /* 0x000ee20008000800 */
[----:B-1----:R-:W-:Y:S01]  /*0f30*/  I2FP.F32.U32 R3, UR24 ;  /* 0x0000001800037c45 */ /* 0x002fe20008201000 */
[----:B------:R-:W1:Y:S04]  /*0f40*/  LDCU UR22, c[0x0][0xb30] ;  /* 0x00016600ff1677ac */ /* 0x000e680008000800 */
[----:B--2---:R-:W-:Y:S01]  /*0f50*/  FMUL R3, R3, UR5 ;  /* 0x0000000503037c20 */ /* 0x004fe20008400000 */
[----:B------:R-:W-:Y:S01]  /*0f60*/  ULOP3.LUT UR23, UR23, 0x800, URZ, 0xc0, !UPT ;  /* 0x0000080017177892 */ /* 0x000fe2000f8ec0ff */
[----:B----4-:R-:W-:-:S04]  /*0f70*/  I2FP.F32.U32 R2, UR28 ;  /* 0x0000001c00027c45 */ /* 0x010fc80008201000 */
[----:B------:R-:W2:Y:S01]  /*0f80*/  F2I.U32.TRUNC.NTZ R3, R3 ;  /* 0x0000000300037305 */ /* 0x000ea2000020f000 */
[----:B---3--:R-:W-:-:S07]  /*0f90*/  FMUL R2, R2, UR4 ;  /* 0x0000000402027c20 */ /* 0x008fce0008400000 */
[----:B------:R-:W3:Y:S01]  /*0fa0*/  F2I.U32.TRUNC.NTZ R2, R2 ;  /* 0x0000000200027305 */ /* 0x000ee2000020f000 */
[----:B--2---:R-:W-:Y:S02]  /*0fb0*/  R2UR UR5, R3 ;  /* 0x00000000030572ca */ /* 0x004fe400000e0000 */
[----:B---3--:R-:W-:Y:S02]  /*0fc0*/  R2UR UR4, R2 ;  /* 0x00000000020472ca */ /* 0x008fe400000e0000 */
[----:B------:R-:W-:-:S09]  /*0fd0*/  PRMT R2, RZ, 0x7610, R2 ;  /* 0x00007610ff027816 */ /* 0x000fd20000000002 */
[----:B------:R-:W-:-:S04]  /*0fe0*/  UIADD3 UR5, UPT, UPT, -UR5, URZ, URZ ;  /* 0x000000ff05057290 */ /* 0x000fc8000fffe1ff */
[----:B------:R-:W-:Y:S02]  /*0ff0*/  UIMAD UR5, UR6, UR5, UR24 ;  /* 0x00000005060572a4 */ /* 0x000fe4000f8e0218 */
[----:B------:R-:W-:-:S04]  /*1000*/  UIADD3 UR4, UPT, UPT, -UR4, URZ, URZ ;  /* 0x000000ff04047290 */ /* 0x000fc8000fffe1ff */
[----:B------:R-:W-:Y:S01]  /*1010*/  IMAD.U32 R55, RZ, RZ, UR5 ;  /* 0x00000005ff377e24 */ /* 0x000fe2000f8e00ff */
[----:B------:R-:W-:Y:S01]  /*1020*/  UIMAD UR63, UR63, UR4, UR28 ;  /* 0x000000043f3f72a4 */ /* 0x000fe2000f8e021c */
[----:B-1----:R-:W-:Y:S11]  /*1030*/  BRA.U UP4, `(.L_x_17) ;  /* 0x0000000104287547 */ /* 0x002ff6000b800000 */
[----:B------:R-:W-:Y:S01]  /*1040*/  R2UR UR6, R55 ;  /* 0x00000000370672ca */ /* 0x000fe200000e0000 */
[----:B------:R-:W-:-:S12]  /*1050*/  UISETP.NE.AND UP0, UPT, UR63, URZ, UPT ;  /* 0x000000ff3f00728c */ /* 0x000fd8000bf05270 */
[----:B------:R-:W-:-:S04]  /*1060*/  UISETP.EQ.OR UP0, UPT, UR6, URZ, !UP0 ;  /* 0x000000ff0600728c */ /* 0x000fc8000c702670 */
[----:B------:R-:W-:Y:S02]  /*1070*/  USEL UR5, URZ, 0x1, !UP0 ;  /* 0x00000001ff057887 */ /* 0x000fe4000c000000 */
[----:B------:R-:W-:-:S04]  /*1080*/  UISETP.NE.AND UP0, UPT, UR63, URZ, UPT ;  /* 0x000000ff3f00728c */ /* 0x000fc8000bf05270 */
[----:B------:R-:W-:Y:S02]  /*1090*/  USEL UR4, URZ, 0x2, UP0 ;  /* 0x00000002ff047887 */ /* 0x000fe40008000000 */
[----:B------:R-:W-:-:S04]  /*10a0*/  UISETP.NE.AND UP0, UPT, UR6, 0x1, UPT ;  /* 0x000000010600788c */ /* 0x000fc8000bf05270 */
[----:B------:R-:W-:-:S04]  /*10b0*/  USEL UR4, UR4, 0x2, UP0 ;  /* 0x0000000204047887 */ /* 0x000fc80008000000 */
[----:B------:R-:W-:-:S06]  /*10c0*/  UIADD3 UR4, UPT, UPT, UR5, UR4, URZ ;  /* 0x0000000405047290 */ /* 0x000fcc000fffe0ff */
[----:B------:R-:W-:-:S07]  /*10d0*/  MOV R2, UR4 ;  /* 0x0000000400027c02 */ /* 0x000fce0008000f00 */
.L_x_17:
[----:B------:R-:W1:Y:S01]  /*10e0*/  S2UR UR36, SR_CTAID.Z ;  /* 0x00000000002479c3 */ /* 0x000e620000002700 */
[----:B------:R-:W-:-:S09]  /*10f0*/  UISETP.GE.AND UP0, UPT, UR19, 0x1, UPT ;  /* 0x000000011300788c */ /* 0x000fd2000bf06270 */
[----:B------:R-:W-:Y:S05]  /*1100*/  BRA.U !UP0, `(.L_x_18) ;  /* 0x0000000108d07547 */ /* 0x000fea000b800000 */
[----:B------:R-:W2:Y:S01]  /*1110*/  LDCU UR20, c[0x0][0xb0c] ;  /* 0x00016180ff1477ac */ /* 0x000ea20008000800 */
[----:B------:R-:W3:Y:S01]  /*1120*/  LDCU.128 UR12, c[0x0][0xb10] ;  /* 0x00016200ff0c77ac */ /* 0x000ee20008000c00 */
[----:B------:R-:W4:Y:S01]  /*1130*/  LDCU UR6, c[0x0][0x370] ;  /* 0x00006e00ff0677ac */ /* 0x000f220008000800 */
[----:B------:R-:W1:Y:S01]  /*1140*/  LDCU UR7, c[0x0][0x374] ;  /* 0x00006e80ff0777ac */ /* 0x000e620008000800 */
[----:B------:R-:W1:Y:S01]  /*1150*/  LDCU UR21, c[0x0][0xb20] ;  /* 0x00016400ff1577ac */ /* 0x000e620008000800 */
[----:B--2---:R-:W-:Y:S02]  /*1160*/  UISETP.NE.AND UP0, UPT, UR20, 0x1, UPT ;  /* 0x000000011400788c */ /* 0x004fe4000bf05270 */
[----:B---3--:R-:W-:Y:S01]  /*1170*/  UIMAD.WIDE.U32 UR4, UR24, UR12, URZ ;  /* 0x0000000c180472a5 */ /* 0x008fe2000f8e00ff */
[----:B------:R-:W2:Y:S01]  /*1180*/  LDCU.64 UR8, c[0x0][0xb28] ;  /* 0x00016500ff0877ac */ /* 0x000ea20008000a00 */
[----:B----4-:R-:W-:Y:S02]  /*1190*/  UIMAD.WIDE.U32 UR10, UR6, UR12, URZ ;  /* 0x0000000c060a72a5 */ /* 0x010fe4000f8e00ff */
[----:B------:R-:W-:-:S02]  /*11a0*/  USHF.R.U32.HI UR5, URZ, UR13, UR5 ;  /* 0x0000000dff057299 */ /* 0x000fc40008011605 */
[----:B------:R-:W-:Y:S02]  /*11b0*/  UISETP.NE.AND UP2, UPT, UR19, 0x1, UPT ;  /* 0x000000011300788c */ /* 0x000fe4000bf45270 */
[----:B------:R-:W-:Y:S01]  /*11c0*/  USEL UR5, UR24, UR5, !UP0 ;  /* 0x0000000518057287 */ /* 0x000fe2000c000000 */
[----:B------:R-:W-:Y:S01]  /*11d0*/  UMOV UR10, UR11 ;  /* 0x0000000b000a7c82 */ /* 0x000fe20008000000 */
[----:B------:R-:W-:Y:S02]  /*11e0*/  UIMAD.WIDE.U32 UR16, UR28, UR15, URZ ;  /* 0x0000000f1c1072a5 */ /* 0x000fe4000f8e00ff */
[----:B------:R-:W-:Y:S02]  /*11f0*/  @UP0 USHF.R.U32.HI UR6, URZ, UR13, UR10 ;  /* 0x0000000dff060299 */ /* 0x000fe4000801160a */
[----:B------:R-:W-:Y:S02]  /*1200*/  UISETP.NE.AND UP0, UPT, UR14, 0x1, UPT ;  /* 0x000000010e00788c */ /* 0x000fe4000bf05270 */
[----:B-1----:R-:W-:-:S02]  /*1210*/  UIMAD.WIDE.U32 UR10, UR7, UR15, URZ ;  /* 0x0000000f070a72a5 */ /* 0x002fc4000f8e00ff */
[----:B--2---:R-:W-:Y:S01]  /*1220*/  UIMAD.WIDE.U32 UR12, UR6, UR8, URZ ;  /* 0x00000008060c72a5 */ /* 0x004fe2000f8e00ff */
[----:B------:R-:W-:Y:S02]  /*1230*/  UMOV UR4, UR17 ;  /* 0x0000001100047c82 */ /* 0x000fe40008000000 */
[----:B------:R-:W-:Y:S02]  /*1240*/  USHF.R.U32.HI UR4, URZ, UR21, UR4 ;  /* 0x00000015ff047299 */ /* 0x000fe40008011604 */
[----:B------:R-:W-:Y:S02]  /*1250*/  UMOV UR10, UR11 ;  /* 0x0000000b000a7c82 */ /* 0x000fe40008000000 */
[----:B------:R-:W-:Y:S01]  /*1260*/  UMOV UR12, UR13 ;  /* 0x0000000d000c7c82 */ /* 0x000fe20008000000 */
[----:B------:R-:W-:Y:S02]  /*1270*/  @UP0 USHF.R.U32.HI UR7, URZ, UR21, UR10 ;  /* 0x00000015ff070299 */ /* 0x000fe4000801160a */
[----:B------:R-:W-:-:S02]  /*1280*/  USEL UR4, UR28, UR4, !UP0 ;  /* 0x000000041c047287 */ /* 0x000fc4000c000000 */
[----:B------:R-:W-:Y:S02]  /*1290*/  UIMAD.WIDE.U32 UR10, UR7, UR8, URZ ;  /* 0x00000008070a72a5 */ /* 0x000fe4000f8e00ff */
[----:B------:R-:W-:Y:S02]  /*12a0*/  @UP2 USHF.R.U32.HI UR6, URZ, UR9, UR12 ;  /* 0x00000009ff062299 */ /* 0x000fe4000801160c */
[----:B------:R-:W-:-:S03]  /*12b0*/  UIMAD.WIDE.U32 UR12, UR4, UR8, URZ ;  /* 0x00000008040c72a5 */ /* 0x000fc6000f8e00ff */
[----:B------:R-:W-:Y:S02]  /*12c0*/  UMOV UR10, UR11 ;  /* 0x0000000b000a7c82 */ /* 0x000fe40008000000 */
[----:B------:R-:W-:Y:S02]  /*12d0*/  @UP2 USHF.R.U32.HI UR7, URZ, UR9, UR10 ;  /* 0x00000009ff072299 */ /* 0x000fe4000801160a */
[----:B------:R-:W-:Y:S02]  /*12e0*/  UIMAD UR10, UR6, UR19, URZ ;  /* 0x00000013060a72a4 */ /* 0x000fe4000f8e02ff */
[----:B------:R-:W-:-:S04]  /*12f0*/  UIMAD UR7, UR7, UR19, URZ ;  /* 0x00000013070772a4 */ /* 0x000fc8000f8e02ff */
[----:B------:R-:W-:-:S03]  /*1300*/  UISETP.GE.AND UP0, UPT, UR4, UR7, UPT ;  /* 0x000000070400728c */ /* 0x000fc6000bf06270 */
[----:B------:R-:W-:Y:S01]  /*1310*/  UMOV UR7, UR13 ;  /* 0x0000000d00077c82 */ /* 0x000fe20008000000 */
[----:B------:R-:W-:Y:S02]  /*1320*/  UISETP.GE.OR UP0, UPT, UR5, UR10, UP0 ;  /* 0x0000000a0500728c */ /* 0x000fe40008706670 */
[----:B------:R-:W-:Y:S02]  /*1330*/  UIMAD.WIDE.U32 UR10, UR5, UR8, URZ ;  /* 0x00000008050a72a5 */ /* 0x000fe4000f8e00ff */
[----:B------:R-:W-:Y:S02]  /*1340*/  USHF.R.U32.HI UR7, URZ, UR9, UR7 ;  /* 0x00000009ff077299 */ /* 0x000fe40008011607 */
[----:B------:R-:W-:Y:S02]  /*1350*/  UIADD3 UR10, UPT, UPT, -UR4, URZ, URZ ;  /* 0x000000ff040a7290 */ /* 0x000fe4000fffe1ff */
[----:B------:R-:W-:Y:S02]  /*1360*/  USEL UR7, UR4, UR7, !UP2 ;  /* 0x0000000704077287 */ /* 0x000fe4000d000000 */
[----:B------:R-:W-:Y:S01]  /*1370*/  UIMAD UR10, UR14, UR10, UR28 ;  /* 0x0000000a0e0a72a4 */ /* 0x000fe2000f8e021c */
[----:B------:R-:W-:Y:S01]  /*1380*/  @!UP0 UMOV UR8, UR11 ;  /* 0x0000000b00088c82 */ /* 0x000fe20008000000 */
[----:B------:R-:W-:-:S02]  /*1390*/  UIADD3 UR11, UPT, UPT, -UR5, URZ, URZ ;  /* 0x000000ff050b7290 */ /* 0x000fc4000fffe1ff */
[----:B------:R-:W-:Y:S02]  /*13a0*/  @!UP0 USHF.R.U32.HI UR8, URZ, UR9, UR8 ;  /* 0x00000009ff088299 */ /* 0x000fe40008011608 */
[----:B------:R-:W-:Y:S02]  /*13b0*/  UIADD3 UR9, UPT, UPT, -UR7, URZ, URZ ;  /* 0x000000ff07097290 */ /* 0x000fe4000fffe1ff */
[----:B------:R-:W-:Y:S02]  /*13c0*/  @!UP0 USEL UR8, UR5, UR8, !UP2 ;  /* 0x0000000805088287 */ /* 0x000fe4000d000000 */
[----:B------:R-:W-:Y:S02]  /*13d0*/  UIMAD UR9, UR19, UR9, UR4 ;  /* 0x00000009130972a4 */ /* 0x000fe4000f8e0204 */
[----:B------:R-:W-:Y:S02]  /*13e0*/  @!UP0 UIADD3 UR7, UPT, UPT, UR7, -UR8, URZ ;  /* 0x8000000807078290 */ /* 0x000fe4000fffe0ff */
[----:B------:R-:W-:-:S02]  /*13f0*/  @!UP0 UIMAD UR6, UR9, UR6, UR8 ;  /* 0x00000006090682a4 */ /* 0x000fc4000f8e0208 */
[----:B------:R-:W-:Y:S02]  /*1400*/  @!UP0 UIMAD UR4, UR7, UR19, UR5 ;  /* 0x00000013070482a4 */ /* 0x000fe4000f8e0205 */
[----:B------:R-:W-:Y:S02]  /*1410*/  UIMAD UR24, UR20, UR11, UR24 ;  /* 0x0000000b141872a4 */ /* 0x000fe4000f8e0218 */
[----:B------:R-:W-:Y:S01]  /*1420*/  UIMAD UR28, UR4, UR14, UR10 ;  /* 0x0000000e041c72a4 */ /* 0x000fe2000f8e020a */
[----:B------:R-:W-:Y:S02]  /*1430*/  @!UP0 UMOV UR5, UR6 ;  /* 0x0000000600058c82 */ /* 0x000fe40008000000 */
[----:B------:R-:W-:-:S12]  /*1440*/  UIMAD UR24, UR5, UR20, UR24 ;  /* 0x00000014051872a4 */ /* 0x000fd8000f8e0218 */
.L_x_18:
[----:B------:R-:W-:-:S09]  /*1450*/  UISETP.NE.AND UP0, UPT, UR22, 0x1, UPT ;  /* 0x000000011600788c */ /* 0x000fd2000bf05270 */
[----:B------:R-:W-:Y:S05]  /*1460*/  BRA.U UP0, `(.L_x_19) ;  /* 0x0000000100407547 */ /* 0x000fea000b800000 */
[----:B------:R-:W2:Y:S01]  /*1470*/  LDCU.128 UR8, c[0x0][0xb10] ;  /* 0x00016200ff0877ac */ /* 0x000ea20008000c00 */
[----:B------:R-:W3:Y:S01]  /*1480*/  LDCU UR12, c[0x0][0xb0c] ;  /* 0x00016180ff0c77ac */ /* 0x000ee20008000800 */
[----:B------:R-:W4:Y:S01]  /*1490*/  LDCU UR13, c[0x0][0xb20] ;  /* 0x00016400ff0d77ac */ /* 0x000f220008000800 */
[----:B--2---:R-:W-:Y:S02]  /*14a0*/  UIMAD.WIDE.U32 UR4, UR24, UR8, URZ ;  /* 0x00000008180472a5 */ /* 0x004fe4000f8e00ff */
[----:B------:R-:W-:Y:S02]  /*14b0*/  UIMAD.WIDE.U32 UR6, UR28, UR11, URZ ;  /* 0x0000000b1c0672a5 */ /* 0x000fe4000f8e00ff */
[----:B---3--:R-:W-:Y:S02]  /*14c0*/  UISETP.NE.AND UP0, UPT, UR12, 0x1, UPT ;  /* 0x000000010c00788c */ /* 0x008fe4000bf05270 */
[----:B------:R-:W-:-:S03]  /*14d0*/  USHF.R.U32.HI UR5, URZ, UR9, UR5 ;  /* 0x00000009ff057299 */ /* 0x000fc60008011605 */
[----:B------:R-:W-:Y:S01]  /*14e0*/  UMOV UR4, UR7 ;  /* 0x0000000700047c82 */ /* 0x000fe20008000000 */
[----:B------:R-:W-:Y:S02]  /*14f0*/  USEL UR5, UR24, UR5, !UP0 ;  /* 0x0000000518057287 */ /* 0x000fe4000c000000 */
[----:B------:R-:W-:Y:S02]  /*1500*/  UISETP.NE.AND UP0, UPT, UR10, 0x1, UPT ;  /* 0x000000010a00788c */ /* 0x000fe4000bf05270 */
[----:B----4-:R-:W-:-:S04]  /*1510*/  USHF.R.U32.HI UR4, URZ, UR13, UR4 ;  /* 0x0000000dff047299 */ /* 0x010fc80008011604 */
[----:B------:R-:W-:-:S04]  /*1520*/  USEL UR4, UR28, UR4, !UP0 ;  /* 0x000000041c047287 */ /* 0x000fc8000c000000 */
[----:B------:R-:W-:Y:S02]  /*1530*/  UIADD3 UR6, UPT, UPT, UR5, -UR4, URZ ;  /* 0x8000000405067290 */ /* 0x000fe4000fffe0ff */
[----:B------:R-:W-:Y:S02]  /*1540*/  UIADD3 UR4, UPT, UPT, -UR5, UR4, URZ ;  /* 0x0000000405047290 */ /* 0x000fe4000fffe1ff */
[----:B------:R-:W-:Y:S02]  /*1550*/  UIMAD UR28, UR6, UR10, UR28 ;  /* 0x0000000a061c72a4 */ /* 0x000fe4000f8e021c */
[----:B------:R-:W-:-:S12]  /*1560*/  UIMAD UR24, UR4, UR12, UR24 ;  /* 0x0000000c041872a4 */ /* 0x000fd8000f8e0218 */
.L_x_19:
[----:B------:R-:W-:Y:S01]  /*1570*/  UISETP.NE.AND UP0, UPT, UR18, 0x2, UPT ;  /* 0x000000021200788c */ /* 0x000fe2000bf05270 */
[----:B------:R-:W-:Y:S09]  /*1580*/  BRA.U !UP5, `(.L_x_20) ;  /* 0x000000010d0c7547 */ /* 0x000ff2000b800000 */
[----:B------:R-:W-:Y:S01]  /*1590*/  UCGABAR_WAIT ;  /* 0x0000000000007dc7 */ /* 0x000fe20008000000 */
[----:B------:R-:W-:Y:S01]  /*15a0*/  CCTL.IVALL ;  /* 0x00000000ff00798f */ /* 0x000fe20002000000 */
[----:B------:R-:W-:Y:S05]  /*15b0*/  BRA `(.L_x_21) ;  /* 0x0000000000047947 */ /* 0x000fea0003800000 */
.L_x_20:
[----:B------:R-:W-:Y:S06]  /*15c0*/  BAR.SYNC.DEFER_BLOCKING 0x0 ;  /* 0x0000000000007b1d */ /* 0x000fec0000010000 */
.L_x_21:
[----:B------:R-:W-:Y:S05]  /*15d0*/  BRA.U UP0, `(.L_x_22) ;  /* 0x0000001500007547 */ /* 0x000fea000b800000 */
[----:B------:R-:W2:Y:S01]  /*15e0*/  LDCU UR6, c[0x0][0x38c] ;  /* 0x00007180ff0677ac */ /* 0x000ea20008000800 */
[----:B------:R-:W-:Y:S01]  /*15f0*/  PLOP3.LUT P1, PT, PT, PT, UP3, 0x80, 0x8 ;  /* 0x000000000008781c */ /* 0x000fe20003f2f038 */
[----:B------:R-:W-:Y:S01]  /*1600*/  IMAD.MOV.U32 R12, RZ, RZ, 0x1 ;  /* 0x00000001ff0c7424 */ /* 0x000fe200078e00ff */
[----:B------:R-:W-:Y:S01]  /*1610*/  ISETP.EQ.OR P2, PT, R0, RZ, P3 ;  /* 0x000000ff0000720c */ /* 0x000fe20001f42670 */
[----:B------:R-:W-:Y:S01]  /*1620*/  UISETP.NE.AND UP1, UPT, UR18, URZ, UPT ;  /* 0x000000ff1200728c */ /* 0x000fe2000bf25270 */
[----:B------:R-:W-:Y:S01]  /*1630*/  PLOP3.LUT P1, PT, P1, PT, PT, 0x8, 0x80 ;  /* 0x000000000080781c */ /* 0x000fe20000f2e170 */
[----:B------:R-:W-:Y:S01]  /*1640*/  USEL UR29, URZ, 0x1, UP6 ;  /* 0x00000001ff1d7887 */ /* 0x000fe2000b000000 */
[----:B------:R-:W-:Y:S01]  /*1650*/  CS2R R10, SRZ ;  /* 0x00000000000a7805 */ /* 0x000fe2000001ff00 */
[----:B------:R-:W-:Y:S01]  /*1660*/  IMAD.MOV.U32 R9, RZ, RZ, RZ ;  /* 0x000000ffff097224 */ /* 0x000fe200078e00ff */
[----:B------:R-:W3:Y:S01]  /*1670*/  LDCU UR44, c[0x0][0x370] ;  /* 0x00006e00ff2c77ac */ /* 0x000ee20008000800 */
[----:B------:R-:W-:Y:S01]  /*1680*/  IMAD.MOV.U32 R8, RZ, RZ, 0x1 ;  /* 0x00000001ff087424 */ /* 0x000fe200078e00ff */
[----:B------:R-:W4:Y:S01]  /*1690*/  LDCU.64 UR38, c[0x0][0x348] ;  /* 0x00006900ff2677ac */ /* 0x000f220008000a00 */
[----:B------:R-:W-:-:S02]  /*16a0*/  USHF.R.U32.HI UR49, URZ, 0x5, UR23 ;  /* 0x00000005ff317899 */ /* 0x000fc40008011617 */
[----:B--2---:R-:W-:Y:S02]  /*16b0*/  UIADD3 UR5, UPT, UPT, UR6, 0x3f, URZ ;  /* 0x0000003f06057890 */ /* 0x004fe4000fffe0ff */
[----:B------:R-:W-:Y:S02]  /*16c0*/  UIADD3 UR50, UPT, UPT, UR6, 0x7e, URZ ;  /* 0x0000007e06327890 */ /* 0x000fe4000fffe0ff */
[----:B------:R-:W-:Y:S01]  /*16d0*/  USHF.R.S32.HI UR4, URZ, 0x1f, UR5 ;  /* 0x0000001fff047899 */ /* 0x000fe20008011405 */
[----:B------:R-:W2:Y:S03]  /*16e0*/  LDCU UR43, c[0x0][0x374] ;  /* 0x00006e80ff2b77ac */ /* 0x000ea60008000800 */
[----:B------:R-:W-:Y:S02]  /*16f0*/  ULEA.HI UR4, UR4, UR5, URZ, 0x6 ;  /* 0x0000000504047291 */ /* 0x000fe4000f8f30ff */
[----:B------:R-:W-:-:S02]  /*1700*/  USEL UR29, UR29, 0x2, UP1 ;  /* 0x000000021d1d7887 */ /* 0x000fc40008800000 */
[----:B------:R-:W-:Y:S02]  /*1710*/  USHF.R.S32.HI UR46, URZ, 0x6, UR4 ;  /* 0x00000006ff2e7899 */ /* 0x000fe40008011404 */
[----:B------:R-:W-:Y:S02]  /*1720*/  UIADD3 UR4, UPT, UPT, UR6, -0x1, URZ ;  /* 0xffffffff06047890 */ /* 0x000fe4000fffe0ff */
[----:B------:R-:W-:Y:S02]  /*1730*/  UISETP.LT.U32.AND UP0, UPT, UR46, 0x3, UPT ;  /* 0x000000032e00788c */ /* 0x000fe4000bf01070 */
[----:B------:R-:W-:Y:S02]  /*1740*/  UISETP.GE.U32.AND UP2, UPT, UR4, -0x7f, UPT ;  /* 0xffffff810400788c */ /* 0x000fe4000bf46070 */
[----:B------:R-:W-:Y:S01]  /*1750*/  USEL UR45, UR46, 0x3, UP0 ;  /* 0x000000032e2d7887 */ /* 0x000fe20008000000 */
[----:B------:R-:W-:-:S03]  /*1760*/  UMOV UR21, URZ ;  /* 0x000000ff00157c82 */ /* 0x000fc60008000000 */
[----:B------:R-:W-:Y:S02]  /*1770*/  UIADD3 UR22, UPT, UPT, UR45, -0x1, URZ ;  /* 0xffffffff2d167890 */ /* 0x000fe4000fffe0ff */
[----:B------:R-:W-:-:S03]  /*1780*/  UIADD3 UR48, UPT, UPT, UR46, -UR45, URZ ;  /* 0x8000002d2e307290 */ /* 0x000fc6000fffe0ff */
[----:B------:R-:W-:-:S04]  /*1790*/  @UP2 UIADD3 UR22, UPT, UPT, UR45, URZ, URZ ;  /* 0x000000ff2d162290 */ /* 0x000fc8000fffe0ff */
[----:B--234-:R-:W-:-:S12]  /*17a0*/  UIADD3 UR22, UPT, UPT, UR22, 0x1, URZ ;  /* 0x0000000116167890 */ /* 0x01cfd8000fffe0ff */
.L_x_42:
[----:B------:R-:W-:Y:S01]  /*17b0*/  UISETP.NE.AND UP0, UPT, UR47, URZ, UPT ;  /* 0x000000ff2f00728c */ /* 0x000fe2000bf05270 */
[----:B------:R-:W2:Y:S08]  /*17c0*/  S2UR UR47, SR_CgaCtaId ;  /* 0x00000000002f79c3 */ /* 0x000eb00000008800 */
[----:B------:R-:W-:Y:S05]  /*17d0*/  BRA.U UP0, `(.L_x_23) ;  /* 0x0000000100347547 */ /* 0x000fea000b800000 */
[----:B------:R-:W3:Y:S01]  /*17e0*/  S2R R0, SR_CgaCtaId ;  /* 0x0000000000007919 */ /* 0x000ee20000008800 */
[----:B------:R-:W-:-:S04]  /*17f0*/  MOV R2, 0x400 ;  /* 0x0000040000027802 */ /* 0x000fc80000000f00 */
[----:B---3--:R-:W-:Y:S02]  /*1800*/  LEA R0, R0, R2, 0x18 ;  /* 0x0000000200007211 */ /* 0x008fe400078ec0ff */
[----:B------:R-:W-:-:S03]  /*1810*/  SHF.L.U32 R2, R8, 0x1f, RZ ;  /* 0x0000001f08027819 */ /* 0x000fc600000006ff */
[----:B------:R-:W-:-:S04]  /*1820*/  IMAD R0, R9, 0x8, R0 ;  /* 0x0000000809007824 */ /* 0x000fc800078e0200 */
[----:B------:R-:W3:Y:S02]  /*1830*/  SYNCS.PHASECHK.TRANS64.TRYWAIT P0, [R0+URZ+0xf0], R2 ;  /* 0x0000f002000075a7 */ /* 0x000ee400080011ff */
[----:B---3--:R-:W-:Y:S05]  /*1840*/  @!P0 BRA `(.L_x_24) ;  /* 0x00000074001c8947 */ /* 0x008fea0003800000 */
.L_x_137:
[----:B------:R-:W-:Y:S01]  /*1850*/  VIADD R9, R9, 0x1 ;  /* 0x0000000109097836 */ /* 0x000fe20000000000 */
[----:B------:R3:W-:Y:S04]  /*1860*/  SYNCS.ARRIVE.TRANS64.A1T0 RZ, [R0+URZ+0xe0], RZ ;  /* 0x0000e0ff00ff79a7 */ /* 0x0007e800081000ff */
[----:B------:R-:W-:-:S04]  /*1870*/  ISETP.NE.AND P0, PT, R9, 0x2, PT ;  /* 0x000000020900780c */ /* 0x000fc80003f05270 */
[----:B------:R-:W-:Y:S02]  /*1880*/  SEL R9, R9, RZ, P0 ;  /* 0x000000ff09097207 */ /* 0x000fe40000000000 */
[----:B---3--:R-:W-:-:S04]  /*1890*/  SEL R0, RZ, 0x1, P0 ;  /* 0x00000001ff007807 */ /* 0x008fc80000000000 */
[----:B------:R-:W-:-:S07]  /*18a0*/  LOP3.LUT R8, R8, R0, RZ, 0x3c, !PT ;  /* 0x0000000008087212 */ /* 0x000fce00078e3cff */
.L_x_23:
[----:B------:R-:W-:Y:S01]  /*18b0*/  UMOV UR13, 0x400 ;  /* 0x00000400000d7882 */ /* 0x000fe20000000000 */
[----:B------:R-:W-:Y:S01]  /*18c0*/  SHF.L.U32 R0, R12, 0x1f, RZ ;  /* 0x0000001f0c007819 */ /* 0x000fe200000006ff */
[----:B--2---:R-:W-:Y:S02]  /*18d0*/  ULEA UR13, UR47, UR13, 0x18 ;  /* 0x0000000d2f0d7291 */ /* 0x004fe4000f8ec0ff */
[----:B------:R-:W-:Y:S02]  /*18e0*/  UISETP.GE.U32.AND UP0, UPT, UR50, 0x7f, UPT ;  /* 0x0000007f3200788c */ /* 0x000fe4000bf06070 */
[----:B------:R-:W-:Y:S02]  /*18f0*/  ULEA UR4, UR21, UR13, 0x3 ;  /* 0x0000000d15047291 */ /* 0x000fe4000f8e18ff */
[----:B------:R-:W-:Y:S02]  /*1900*/  USHF.L.U32 UR35, UR24, 0x6, URZ ;  /* 0x0000000618237899 */ /* 0x000fe400080006ff */
[----:B------:R-:W-:Y:S01]  /*1910*/  ULEA UR19, UR28, UR49, 0x7 ;  /* 0x000000311c137291 */ /* 0x000fe2000f8e38ff */
[----:B------:R-:W-:-:S04]  /*1920*/  UMOV UR14, URZ ;  /* 0x000000ff000e7c82 */ /* 0x000fc80008000000 */
[----:B------:R2:W3:Y:S01]  /*1930*/  SYNCS.PHASECHK.TRANS64.TRYWAIT P0, [UR4+0x18], R0 ;  /* 0x00001800ff0075a7 */ /* 0x0004e20008001104 */
[----:B------:R-:W-:Y:S06]  /*1940*/  BRA.U !UP0, `(.L_x_25) ;  /* 0x0000000108f07547 */ /* 0x000fec000b800000 */
[----:B------:R-:W-:Y:S01]  /*1950*/  UMOV UR15, URZ ;  /* 0x000000ff000f7c82 */ /* 0x000fe20008000000 */
[----:B------:R-:W-:-:S05]  /*1960*/  UMOV UR4, UR21 ;  /* 0x0000001500047c82 */ /* 0x000fca0008000000 */
.L_x_31:
[----:B------:R-:W-:Y:S01]  /*1970*/  ULEA UR33, UR4, UR13, 0x3 ;  /* 0x0000000d04217291 */ /* 0x000fe2000f8e18ff */
[----:B---3--:R-:W-:Y:S01]  /*1980*/  @!P3 MOV R2, 0xc000 ;  /* 0x0000c0000002b802 */ /* 0x008fe20000000f00 */
[----:B-1-3--:R-:W-:Y:S10]  /*1990*/  @P0 BRA `(.L_x_26) ;  /* 0x00000000000c0947 */ /* 0x00aff40003800000 */
[----:B------:R-:W-:-:S04]  /*19a0*/  SHF.L.U32 R3, R12, 0x1f, RZ ;  /* 0x0000001f0c037819 */ /* 0x000fc800000006ff */
[----:B------:R-:W3:Y:S02]  /*19b0*/  SYNCS.PHASECHK.TRANS64.TRYWAIT P0, [UR33+0x18], R3 ;  /* 0x00001803ff0075a7 */ /* 0x000ee40008001121 */
[----:B---3--:R-:W-:Y:S05]  /*19c0*/  @!P0 BRA `(.L_x_27) ;  /* 0x0000007000d08947 */ /* 0x008fea0003800000 */
.L_x_26:
[----:B------:R3:W-:Y:S01]  /*19d0*/  @!P3 SYNCS.ARRIVE.TRANS64 RZ, [UR33], R2 ;  /* 0x00000002ffffb9a7 */ /* 0x0007e20008000021 */
[----:B------:R-:W-:-:S04]  /*19e0*/  ULOP3.LUT UR5, UR29, 0x2, URZ, 0xfc, !UPT ;  /* 0x000000021d057892 */ /* 0x000fc8000f8efcff */
[----:B------:R-:W-:-:S09]  /*19f0*/  UISETP.NE.AND UP0, UPT, UR5, 0x2, UPT ;  /* 0x000000020500788c */ /* 0x000fd2000bf05270 */
[----:B------:R-:W-:Y:S05]  /*1a00*/  BRA.U UP0, `(.L_x_28) ;  /* 0x0000000100047547 */ /* 0x000fea000b800000 */
[----:B-1----:R-:W-:Y:S05]  /*1a10*/  BPT.TRAP 0x1 ;  /* 0x000000040000795c */ /* 0x002fea0000300000 */
.L_x_28:
[----:B------:R-:W-:Y:S04]  /*1a20*/  BSSY.RECONVERGENT B0, `(.L_x_29) ;  /* 0x0000003000007945 */ /* 0x000fe80003800200 */
[----:B------:R-:W-:Y:S05]  /*1a30*/  @P2 BRA `(.L_x_30) ;  /* 0x0000000000042947 */ /* 0x000fea0003800000 */
[----:B-1----:R-:W-:Y:S05]  /*1a40*/  BPT.TRAP 0x1 ;  /* 0x000000040000795c */ /* 0x002fea0000300000 */
.L_x_30:
[----:B-1----:R-:W-:Y:S05]  /*1a50*/  BSYNC.RECONVERGENT B0 ;  /* 0x0000000000007941 */ /* 0x002fea0003800200 */
.L_x_29:
[----:B------:R-:W-:Y:S02]  /*1a60*/  UIADD3 UR5, UPT, UPT, UR4, 0x1, URZ ;  /* 0x0000000104057890 */ /* 0x000fe4000fffe0ff */
[----:B------:R-:W-:Y:S02]  /*1a70*/  ULEA UR24, UR4, UR13, 0xe ;  /* 0x0000000d04187291 */ /* 0x000fe4000f8e70ff */
[----:B------:R-:W-:Y:S02]  /*1a80*/  UISETP.NE.AND UP0, UPT, UR5, 0x3, UPT ;  /* 0x000000030500788c */ /* 0x000fe4000bf05270 */
[----:B------:R-:W-:Y:S02]  /*1a90*/  ULEA UR8, UR4, UR23, 0xd ;  /* 0x0000001704087291 */ /* 0x000fe4000f8e68ff */
[----:B------:R-:W-:Y:S02]  /*1aa0*/  USEL UR6, URZ, 0x1, UP0 ;  /* 0x00000001ff067887 */ /* 0x000fe40008000000 */
[----:B------:R-:W-:-:S02]  /*1ab0*/  USEL UR21, UR5, URZ, UP0 ;  /* 0x000000ff05157287 */ /* 0x000fc40008000000 */
[----:B------:R-:W-:Y:S02]  /*1ac0*/  UIADD3 UR4, UP0, UPT, UR38, 0x180, URZ ;  /* 0x0000018026047890 */ /* 0x000fe4000ff1e0ff */
[----:B------:R-:W-:Y:S01]  /*1ad0*/  ULEA UR5, UR21, UR13, 0x3 ;  /* 0x0000000d15057291 */ /* 0x000fe2000f8e18ff */
[----:B------:R-:W-:Y:S01]  /*1ae0*/  LOP3.LUT R12, R12, UR6, RZ, 0x3c, !PT ;  /* 0x000000060c0c7c12 */ /* 0x000fe2000f8e3cff */
[----:B------:R-:W-:Y:S02]  /*1af0*/  USHF.L.U32 UR34, UR15, 0x6, URZ ;  /* 0x000000060f227899 */ /* 0x000fe400080006ff */
[----:B------:R-:W-:Y:S01]  /*1b00*/  UIADD3 UR15, UPT, UPT, UR15, 0x1, URZ ;  /* 0x000000010f0f7890 */ /* 0x000fe2000fffe0ff */
[----:B--2---:R-:W-:Y:S01]  /*1b10*/  SHF.L.U32 R0, R12, 0x1f, RZ ;  /* 0x0000001f0c007819 */ /* 0x004fe200000006ff */
[----:B------:R-:W-:Y:S02]  /*1b20*/  UIADD3 UR6, UP1, UPT, UR38, 0x80, URZ ;  /* 0x0000008026067890 */ /* 0x000fe4000ff3e0ff */
[----:B------:R-:W-:Y:S01]  /*1b30*/  ULEA UR8, UR8, UR13, 0x2 ;  /* 0x0000000d08087291 */ /* 0x000fe2000f8e10ff */
[----:B------:R4:W1:Y:S01]  /*1b40*/  SYNCS.PHASECHK.TRANS64.TRYWAIT P0, [UR5+0x18], R0 ;  /* 0x00001800ff0075a7 */ /* 0x0008620008001105 */
[----:B------:R-:W-:-:S02]  /*1b50*/  UIADD3.X UR5, UPT, UPT, URZ, UR39, URZ, UP0, !UPT ;  /* 0x00000027ff057290 */ /* 0x000fc400087fe4ff */
[----:B------:R-:W-:Y:S02]  /*1b60*/  UISETP.NE.AND UP0, UPT, UR15, UR22, UPT ;  /* 0x000000160f00728c */ /* 0x000fe4000bf05270 */
[----:B------:R-:W-:Y:S02]  /*1b70*/  UIADD3.X UR7, UPT, UPT, URZ, UR39, URZ, UP1, !UPT ;  /* 0x00000027ff077290 */ /* 0x000fe40008ffe4ff */
[----:B------:R-:W-:Y:S02]  /*1b80*/  UIADD3 UR32, UPT, UPT, UR24, 0x8800, URZ ;  /* 0x0000880018207890 */ /* 0x000fe4000fffe0ff */
[----:B------:R-:W-:Y:S02]  /*1b90*/  UIADD3 UR26, UPT, UPT, UR34, 0x20, URZ ;  /* 0x00000020221a7890 */ /* 0x000fe4000fffe0ff */
[----:B------:R-:W-:Y:S02]  /*1ba0*/  UIADD3 UR24, UPT, UPT, UR24, 0xa800, URZ ;  /* 0x0000a80018187890 */ /* 0x000fe4000fffe0ff */
[----:B------:R-:W-:-:S02]  /*1bb0*/  UIADD3 UR16, UPT, UPT, UR8, 0x14800, URZ ;  /* 0x0001480008107890 */ /* 0x000fc4000fffe0ff */
[----:B------:R-:W-:Y:S01]  /*1bc0*/  UIADD3 UR8, UPT, UPT, UR8, 0x18800, URZ ;  /* 0x0001880008087890 */ /* 0x000fe2000fffe0ff */
[----:B------:R-:W-:Y:S01]  /*1bd0*/  UMOV UR30, 0x0 ;  /* 0x00000000001e7882 */ /* 0x000fe20000000000 */
[----:B------:R-:W-:Y:S01]  /*1be0*/  UMOV UR31, 0x10000000 ;  /* 0x10000000001f7882 */ /* 0x000fe20000000000 */
[----:B------:R-:W-:Y:S01]  /*1bf0*/  UMOV UR25, UR33 ;  /* 0x0000002100197c82 */ /* 0x000fe20008000000 */
[----:B------:R-:W-:Y:S01]  /*1c00*/  UMOV UR27, UR35 ;  /* 0x00000023001b7c82 */ /* 0x000fe20008000000 */
[----:B------:R-:W-:Y:S01]  /*1c10*/  UMOV UR28, UR36 ;  /* 0x00000024001c7c82 */ /* 0x000fe20008000000 */
[----:B------:R-:W-:Y:S01]  /*1c20*/  UMOV UR14, 0x30000 ;  /* 0x00030000000e7882 */ /* 0x000fe20000000000 */
[----:B------:R-:W-:Y:S01]  /*1c30*/  UMOV UR17, UR33 ;  /* 0x0000002100117c82 */ /* 0x000fe20008000000 */
[----:B------:R-:W-:Y:S01]  /*1c40*/  UMOV UR20, UR36 ;  /* 0x0000002400147c82 */ /* 0x000fe20008000000 */
[----:B------:R-:W-:Y:S01]  /*1c50*/  UMOV UR18, UR34 ;  /* 0x0000002200127c82 */ /* 0x000fe20008000000 */
[----:B------:R-:W-:Y:S01]  /*1c60*/  UTMALDG.3D [UR32], [UR6], desc[UR30] ;  /* 0x00001e20060075b4 */ /* 0x000fe20008011000 */
[----:B------:R-:W-:Y:S01]  /*1c70*/  UMOV UR11, UR19 ;  /* 0x00000013000b7c82 */ /* 0x000fe20008000000 */
[----:B------:R-:W-:Y:S01]  /*1c80*/  UMOV UR12, UR36 ;  /* 0x00000024000c7c82 */ /* 0x000fe20008000000 */
[----:B------:R-:W-:Y:S01]  /*1c90*/  UMOV UR9, UR33 ;  /* 0x0000002100097c82 */ /* 0x000fe20008000000 */
[----:B------:R-:W-:Y:S01]  /*1ca0*/  UMOV UR10, UR26 ;  /* 0x0000001a000a7c82 */ /* 0x000fe20008000000 */
[----:B------:R-:W-:Y:S01]  /*1cb0*/  UTMALDG.3D [UR24], [UR6], desc[UR30] ;  /* 0x00001e18060075b4 */ /* 0x000fe20008011000 */
[----:B------:R-:W-:Y:S01]  /*1cc0*/  UTMALDG.3D.MULTICAST [UR16], [UR4], UR14, desc[UR30] ;  /* 0x00001e10040073b4 */ /* 0x000fe2000801180e */
[----:B------:R2:W-:Y:S02]  /*1cd0*/  UTMALDG.3D.MULTICAST [UR8], [UR4], UR14, desc[UR30] ;  /* 0x00001e08040073b4 */ /* 0x0005e4000801180e */
[----:B--2---:R-:W-:Y:S01]  /*1ce0*/  UMOV UR14, UR22 ;  /* 0x00000016000e7c82 */ /* 0x004fe20008000000 */
[----:B------:R-:W-:Y:S01]  /*1cf0*/  UMOV UR4, UR21 ;  /* 0x0000001500047c82 */ /* 0x000fe20008000000 */
[----:B----4-:R-:W-:Y:S05]  /*1d00*/  BRA.U UP0, `(.L_x_31) ;  /* 0xfffffffd00187547 */ /* 0x010fea000b83ffff */
.L_x_25:
[----:B------:R-:W-:Y:S01]  /*1d10*/  ULEA UR4, UR21, UR13, 0x3 ;  /* 0x0000000d15047291 */ /* 0x000fe2000f8e18ff */
[----:B--2---:R-:W-:Y:S01]  /*1d20*/  SHF.L.U32 R0, R12, 0x1f, RZ ;  /* 0x0000001f0c007819 */ /* 0x004fe200000006ff */
[----:B------:R-:W-:Y:S01]  /*1d30*/  @!P1 SYNCS.ARRIVE.TRANS64.A1T0 RZ, [UR13+0x78], RZ ;  /* 0x000078ffffff99a7 */ /* 0x000fe2000810000d */
[----:B------:R-:W-:-:S06]  /*1d40*/  UISETP.GT.AND UP0, UPT, UR46, UR45, UPT ;  /* 0x0000002d2e00728c */ /* 0x000fcc000bf04270 */
[----:B-1-3--:R1:W2:Y:S03]  /*1d50*/  SYNCS.PHASECHK.TRANS64.TRYWAIT P0, [UR4+0x18], R0 ;  /* 0x00001800ff0075a7 */ /* 0x00a2a60008001104 */
[----:B------:R-:W-:Y:S05]  /*1d60*/  BRA.U !UP0, `(.L_x_32) ;  /* 0x0000000108ec7547 */ /* 0x000fea000b800000 */
[----:B------:R-:W-:Y:S01]  /*1d70*/  UIADD3 UR15, UPT, UPT, UR48, UR14, URZ ;  /* 0x0000000e300f7290 */ /* 0x000fe2000fffe0ff */
[----:B------:R-:W-:-:S11]  /*1d80*/  UMOV UR4, UR21 ;  /* 0x0000001500047c82 */ /* 0x000fd60008000000 */
.L_x_38:
[----:B------:R-:W-:Y:S01]  /*1d90*/  ULEA UR33, UR4, UR13, 0x3 ;  /* 0x0000000d04217291 */ /* 0x000fe2000f8e18ff */
[----:B--2---:R-:W-:Y:S01]  /*1da0*/  @!P3 MOV R2, 0xc000 ;  /* 0x0000c0000002b802 */ /* 0x004fe20000000f00 */
[----:B--2-4-:R-:W-:Y:S10]  /*1db0*/  @P0 BRA `(.L_x_33) ;  /* 0x00000000000c0947 */ /* 0x014ff40003800000 */
[----:B------:R-:W-:-:S04]  /*1dc0*/  SHF.L.U32 R3, R12, 0x1f, RZ ;  /* 0x0000001f0c037819 */ /* 0x000fc800000006ff */
[----:B------:R-:W2:Y:S02]  /*1dd0*/  SYNCS.PHASECHK.TRANS64.TRYWAIT P0, [UR33+0x18], R3 ;  /* 0x00001803ff0075a7 */ /* 0x000ea40008001121 */
[----:B--2---:R-:W-:Y:S05]  /*1de0*/  @!P0 BRA `(.L_x_34) ;  /* 0x0000006c00e08947 */ /* 0x004fea0003800000 */
.L_x_33:
[----:B------:R2:W-:Y:S01]  /*1df0*/  @!P3 SYNCS.ARRIVE.TRANS64 RZ, [UR33], R2 ;  /* 0x00000002ffffb9a7 */ /* 0x0005e20008000021 */
[----:B------:R-:W-:-:S04]  /*1e00*/  ULOP3.LUT UR5, UR29, 0x2, URZ, 0xfc, !UPT ;  /* 0x000000021d057892 */ /* 0x000fc8000f8efcff */
[----:B------:R-:W-:-:S09]  /*1e10*/  UISETP.NE.AND UP0, UPT, UR5, 0x2, UPT ;  /* 0x000000020500788c */ /* 0x000fd2000bf05270 */
[----:B------:R-:W-:Y:S05]  /*1e20*/  BRA.U UP0, `(.L_x_35) ;  /* 0x0000000100047547 */ /* 0x000fea000b800000 */
[----:B------:R-:W-:Y:S05]  /*1e30*/  BPT.TRAP 0x1 ;  /* 0x000000040000795c */ /* 0x000fea0000300000 */
.L_x_35:
[----:B------:R-:W-:Y:S04]  /*1e40*/  BSSY.RECONVERGENT B0, `(.L_x_36) ;  /* 0x0000003000007945 */ /* 0x000fe80003800200 */
[----:B------:R-:W-:Y:S05]  /*1e50*/  @P2 BRA `(.L_x_37) ;  /* 0x0000000000042947 */ /* 0x000fea0003800000 */
[----:B------:R-:W-:Y:S05]  /*1e60*/  BPT.TRAP 0x1 ;  /* 0x000000040000795c */ /* 0x000fea0000300000 */
.L_x_37:
[----:B------:R-:W-:Y:S05]  /*1e70*/  BSYNC.RECONVERGENT B0 ;  /* 0x0000000000007941 */ /* 0x000fea0003800200 */
.L_x_36:
        /* <DEDUP_REMOVED lines=11> */
[----:B-1----:R-:W-:Y:S01]  /*1f30*/  SHF.L.U32 R0, R12, 0x1f, RZ ;  /* 0x0000001f0c007819 */ /* 0x002fe200000006ff */
[----:B------:R-:W-:Y:S02]  /*1f40*/  UIADD3 UR6, UP1, UPT, UR38, 0x80, URZ ;  /* 0x0000008026067890 */ /* 0x000fe4000ff3e0ff */
[----:B------:R-:W-:Y:S01]  /*1f50*/  ULEA UR8, UR8, UR13, 0x2 ;  /* 0x0000000d08087291 */ /* 0x000fe2000f8e10ff */
[----:B------:R3:W4:Y:S01]  /*1f60*/  SYNCS.PHASECHK.TRANS64.TRYWAIT P0, [UR5+0x18], R0 ;  /* 0x00001800ff0075a7 */ /* 0x0007220008001105 */
        /* <DEDUP_REMOVED lines=16> */
[----:B------:R-:W-:Y:S01]  /*2070*/  UTMALDG.3D [UR32], [UR6], desc[UR30] ;  /* 0x00001e20060075b4 */ /* 0x000fe20008011000 */
[----:B------:R-:W-:Y:S01]  /*2080*/  UMOV UR18, UR34 ;  /* 0x0000002200127c82 */ /* 0x000fe20008000000 */
[----:B------:R-:W-:Y:S01]  /*2090*/  UMOV UR11, UR19 ;  /* 0x00000013000b7c82 */ /* 0x000fe20008000000 */
[----:B------:R-:W-:Y:S01]  /*20a0*/  UMOV UR12, UR36 ;  /* 0x00000024000c7c82 */ /* 0x000fe20008000000 */
[----:B------:R-:W-:Y:S01]  /*20b0*/  UMOV UR9, UR33 ;  /* 0x0000002100097c82 */ /* 0x000fe20008000000 */
[----:B------:R-:W-:Y:S01]  /*20c0*/  UMOV UR10, UR26 ;  /* 0x0000001a000a7c82 */ /* 0x000fe20008000000 */
[----:B------:R-:W-:Y:S01]  /*20d0*/  UTMALDG.3D [UR24], [UR6], desc[UR30] ;  /* 0x00001e18060075b4 */ /* 0x000fe20008011000 */
[----:B------:R-:W-:Y:S01]  /*20e0*/  UTMALDG.3D.MULTICAST [UR16], [UR4], UR37, desc[UR30] ;  /* 0x00001e10040073b4 */ /* 0x000fe20008011825 */
[----:B------:R1:W-:Y:S02]  /*20f0*/  UTMALDG.3D.MULTICAST [UR8], [UR4], UR37, desc[UR30] ;  /* 0x00001e08040073b4 */ /* 0x0003e40008011825 */
[----:B-1----:R-:W-:Y:S01]  /*2100*/  UMOV UR4, UR21 ;  /* 0x0000001500047c82 */ /* 0x002fe20008000000 */
[----:B---3--:R-:W-:Y:S05]  /*2110*/  BRA.U UP0, `(.L_x_38) ;  /* 0xfffffffd001c7547 */ /* 0x008fea000b83ffff */
.L_x_32:
[C---:B------:R-:W-:Y:S01]  /*2120*/  LEA R3, R11.reuse, UR13, 0x3 ;  /* 0x0000000d0b037c11 */ /* 0x040fe2000f8e18ff */
[----:B------:R-:W-:Y:S01]  /*2130*/  NOP ;  /* 0x0000000000007918 */ /* 0x000fe20000000000 */
[----:B-1----:R-:W-:Y:S02]  /*2140*/  SHF.L.U32 R0, R10, 0x1f, RZ ;  /* 0x0000001f0a007819 */ /* 0x002fe400000006ff */
[----:B------:R-:W-:Y:S02]  /*2150*/  LEA R4, R11, UR13, 0x4 ;  /* 0x0000000d0b047c11 */ /* 0x000fe4000f8e20ff */
[----:B--2-4-:R-:W1:Y:S02]  /*2160*/  SYNCS.PHASECHK.TRANS64.TRYWAIT P0, [R3+URZ+0x80], R0 ;  /* 0x00008000030075a7 */ /* 0x014e6400080011ff */
[----:B-1----:R-:W-:Y:S05]  /*2170*/  @!P0 BRA `(.L_x_39) ;  /* 0x0000006c00148947 */ /* 0x002fea0003800000 */
.L_x_140:
[----:B------:R-:W2:Y:S01]  /*2180*/  LDS.128 R4, [R4+0x110] ;  /* 0x0001100004047984 */ /* 0x000ea20000000c00 */
[----:B------:R-:W-:Y:S01]  /*2190*/  UISETP.GE.AND UP0, UPT, UR42, 0x1, UPT ;  /* 0x000000012a00788c */ /* 0x000fe2000bf06270 */
[----:B------:R-:W-:Y:S01]  /*21a0*/  @!PT LDS RZ, [RZ] ;  /* 0x00000000fffff984 */ /* 0x000fe20000000800 */
[----:B------:R-:W-:Y:S01]  /*21b0*/  @!PT LDS RZ, [RZ] ;  /* 0x00000000fffff984 */ /* 0x000fe20000000800 */
[----:B------:R-:W-:Y:S01]  /*21c0*/  @!PT LDS RZ, [RZ] ;  /* 0x00000000fffff984 */ /* 0x000fe20000000800 */
[----:B------:R-:W-:Y:S01]  /*21d0*/  @!PT LDS RZ, [RZ] ;  /* 0x00000000fffff984 */ /* 0x000fe20000000800 */
[----:B------:R3:W-:Y:S06]  /*21e0*/  MEMBAR.ALL.CTA ;  /* 0x0000000000007992 */ /* 0x0007ec0000008000 */
[----:B---3--:R-:W3:Y:S01]  /*21f0*/  FENCE.VIEW.ASYNC.S ;  /* 0x00000000000073c6 */ /* 0x008ee20000000000 */
[----:B--2---:R-:W-:-:S13]  /*2200*/  LOP3.LUT P0, RZ, R6, 0x1, RZ, 0xc0, !PT ;  /* 0x0000000106ff7812 */ /* 0x004fda000780c0ff */
[----:B---3--:R-:W-:Y:S01]  /*2210*/  VOTEU.ANY UP1, P0 ;  /* 0x0000000000ff7886 */ /* 0x008fe20000020100 */
[----:B------:R-:W-:-:S13]  /*2220*/  PLOP3.LUT P0, PT, PT, PT, UP1, 0x80, 0x8 ;  /* 0x000000000008781c */ /* 0x000fda0003f0f018 */
[----:B-1----:R-:W-:Y:S02]  /*2230*/  @P0 LOP3.LUT R0, R5, 0xffff, RZ, 0xc0, !PT ;  /* 0x0000ffff05000812 */ /* 0x002fe400078ec0ff */
[----:B------:R-:W-:Y:S02]  /*2240*/  @P0 MOV R2, R4 ;  /* 0x0000000400020202 */ /* 0x000fe40000000f00 */
[----:B------:R-:W-:Y:S01]  /*2250*/  @P0 R2UR UR5, R0 ;  /* 0x00000000000502ca */ /* 0x000fe200000e0000 */
[----:B------:R-:W-:Y:S01]  /*2260*/  VIADD R0, R3, 0x90 ;  /* 0x0000009003007836 */ /* 0x000fe20000000000 */
[----:B------:R-:W-:Y:S02]  /*2270*/  @P0 SHF.R.U32.HI R4, RZ, 0x10, R5 ;  /* 0x00000010ff040819 */ /* 0x000fe40000011605 */
[----:B------:R-:W-:Y:S02]  /*2280*/  @P0 R2UR UR6, R2 ;  /* 0x00000000020602ca */ /* 0x000fe400000e0000 */
[----:B------:R-:W-:-:S02]  /*2290*/  PRMT R0, RZ, 0x654, R0 ;  /* 0x00000654ff007816 */ /* 0x000fc40000000000 */
[----:B------:R-:W-:Y:S02]  /*22a0*/  @P0 R2UR UR4, R4 ;  /* 0x00000000040402ca */ /* 0x000fe400000e0000 */
[----:B------:R1:W-:Y:S03]  /*22b0*/  SYNCS.ARRIVE.TRANS64.RED.A1T0 RZ, [R0+URZ], RZ ;  /* 0x000000ff00ff79a7 */ /* 0x0003e600081004ff */
[----:B------:R-:W-:-:S04]  /*22c0*/  @UP1 UMOV UR40, UR5 ;  /* 0x0000000500281c82 */ /* 0x000fc80008000000 */
[----:B------:R-:W-:-:S04]  /*22d0*/  @UP1 UMOV UR41, UR6 ;  /* 0x0000000600291c82 */ /* 0x000fc80008000000 */
[----:B------:R-:W-:Y:S01]  /*22e0*/  @UP1 UMOV UR36, UR4 ;  /* 0x0000000400241c82 */ /* 0x000fe20008000000 */
[----:B------:R-:W-:Y:S05]  /*22f0*/  BRA.U !UP0, `(.L_x_40) ;  /* 0x0000000108d47547 */ /* 0x000fea000b800000 */
[----:B------:R-:W2:Y:S01]  /*2300*/  LDCU.128 UR16, c[0x0][0xb10] ;  /* 0x00016200ff1077ac */ /* 0x000ea20008000c00 */
[----:B------:R-:W3:Y:S01]  /*2310*/  LDCU UR12, c[0x0][0xb20] ;  /* 0x00016400ff0c77ac */ /* 0x000ee20008000800 */
[----:B------:R-:W4:Y:S01]  /*2320*/  LDCU UR20, c[0x0][0xb0c] ;  /* 0x00016180ff1477ac */ /* 0x000f220008000800 */
[----:B------:R-:W1:Y:S01]  /*2330*/  LDCU.64 UR8, c[0x0][0xb28] ;  /* 0x00016500ff0877ac */ /* 0x000e620008000a00 */
[----:B------:R-:W-:Y:S02]  /*2340*/  UISETP.NE.AND UP3, UPT, UR42, 0x1, UPT ;  /* 0x000000012a00788c */ /* 0x000fe4000bf65270 */
[----:B--2---:R-:W-:Y:S02]  /*2350*/  UIMAD.WIDE.U32 UR6, UR43, UR19, URZ ;  /* 0x000000132b0672a5 */ /* 0x004fe4000f8e00ff */
[----:B------:R-:W-:Y:S02]  /*2360*/  UIMAD.WIDE.U32 UR4, UR44, UR16, URZ ;  /* 0x000000102c0472a5 */ /* 0x000fe4000f8e00ff */
[----:B------:R-:W-:-:S02]  /*2370*/  UISETP.NE.AND UP0, UPT, UR18, 0x1, UPT ;  /* 0x000000011200788c */ /* 0x000fc4000bf05270 */
[----:B------:R-:W-:Y:S01]  /*2380*/  UIMAD.WIDE.U32 UR24, UR40, UR19, URZ ;  /* 0x00000013281872a5 */ /* 0x000fe2000f8e00ff */
[----:B------:R-:W-:Y:S02]  /*2390*/  UMOV UR6, UR7 ;  /* 0x0000000700067c82 */ /* 0x000fe40008000000 */
[----:B------:R-:W-:Y:S01]  /*23a0*/  UMOV UR4, UR5 ;  /* 0x0000000500047c82 */ /* 0x000fe20008000000 */
[----:B---3--:R-:W-:Y:S02]  /*23b0*/  USHF.R.U32.HI UR6, URZ, UR12, UR6 ;  /* 0x0000000cff067299 */ /* 0x008fe40008011606 */
[----:B----4-:R-:W-:Y:S02]  /*23c0*/  UISETP.NE.AND UP2, UPT, UR20, 0x1, UPT ;  /* 0x000000011400788c */ /* 0x010fe4000bf45270 */
[----:B------:R-:W-:Y:S02]  /*23d0*/  USHF.R.U32.HI UR4, URZ, UR17, UR4 ;  /* 0x00000011ff047299 */ /* 0x000fe40008011604 */
[----:B------:R-:W-:-:S02]  /*23e0*/  USEL UR5, UR43, UR6, !UP0 ;  /* 0x000000062b057287 */ /* 0x000fc4000c000000 */
[----:B------:R-:W-:Y:S02]  /*23f0*/  USEL UR6, UR44, UR4, !UP2 ;  /* 0x000000042c067287 */ /* 0x000fe4000d000000 */
[----:B-1----:R-:W-:Y:S01]  /*2400*/  UIMAD.WIDE.U32 UR10, UR5, UR8, URZ ;  /* 0x00000008050a72a5 */ /* 0x002fe2000f8e00ff */
[----:B------:R-:W-:Y:S01]  /*2410*/  UMOV UR4, UR25 ;  /* 0x0000001900047c82 */ /* 0x000fe20008000000 */
[----:B------:R-:W-:Y:S02]  /*2420*/  UIMAD.WIDE.U32 UR14, UR41, UR16, URZ ;  /* 0x00000010290e72a5 */ /* 0x000fe4000f8e00ff */
[----:B------:R-:W-:-:S03]  /*2430*/  UIMAD.WIDE.U32 UR24, UR6, UR8, URZ ;  /* 0x00000008061872a5 */ /* 0x000fc6000f8e00ff */
[----:B------:R-:W-:Y:S01]  /*2440*/  UMOV UR10, UR11 ;  /* 0x0000000b000a7c82 */ /* 0x000fe20008000000 */
[----:B------:R-:W-:Y:S02]  /*2450*/  USHF.R.U32.HI UR4, URZ, UR12, UR4 ;  /* 0x0000000cff047299 */ /* 0x000fe40008011604 */
[----:B------:R-:W-:Y:S01]  /*2460*/  @UP3 USHF.R.U32.HI UR5, URZ, UR9, UR10 ;  /* 0x00000009ff053299 */ /* 0x000fe2000801160a */
[----:B------:R-:W-:Y:S01]  /*2470*/  UMOV UR14, UR15 ;  /* 0x0000000f000e7c82 */ /* 0x000fe20008000000 */
[----:B------:R-:W-:Y:S01]  /*2480*/  UMOV UR24, UR25 ;  /* 0x0000001900187c82 */ /* 0x000fe20008000000 */
[----:B------:R-:W-:Y:S02]  /*2490*/  USHF.R.U32.HI UR17, URZ, UR17, UR14 ;  /* 0x00000011ff117299 */ /* 0x000fe4000801160e */
[----:B------:R-:W-:Y:S02]  /*24a0*/  USEL UR4, UR40, UR4, !UP0 ;  /* 0x0000000428047287 */ /* 0x000fe4000c000000 */
[----:B------:R-:W-:-:S02]  /*24b0*/  @UP3 USHF.R.U32.HI UR6, URZ, UR9, UR24 ;  /* 0x00000009ff063299 */ /* 0x000fc40008011618 */
[----:B------:R-:W-:Y:S02]  /*24c0*/  UIMAD UR7, UR42, UR5, URZ ;  /* 0x000000052a0772a4 */ /* 0x000fe4000f8e02ff */
[----:B------:R-:W-:Y:S02]  /*24d0*/  USEL UR5, UR41, UR17, !UP2 ;  /* 0x0000001129057287 */ /* 0x000fe4000d000000 */
[----:B------:R-:W-:Y:S02]  /*24e0*/  UIMAD UR10, UR42, UR6, URZ ;  /* 0x000000062a0a72a4 */ /* 0x000fe4000f8e02ff */
[----:B------:R-:W-:Y:S02]  /*24f0*/  UISETP.GE.AND UP0, UPT, UR4, UR7, UPT ;  /* 0x000000070400728c */ /* 0x000fe4000bf06270 */
[----:B------:R-:W-:Y:S02]  /*2500*/  UIMAD.WIDE.U32 UR14, UR4, UR8, URZ ;  /* 0x00000008040e72a5 */ /* 0x000fe4000f8e00ff */
[----:B------:R-:W-:-:S02]  /*2510*/  UISETP.GE.OR UP0, UPT, UR5, UR10, UP0 ;  /* 0x0000000a0500728c */ /* 0x000fc40008706670 */
[----:B------:R-:W-:Y:S02]  /*2520*/  UIMAD.WIDE.U32 UR10, UR5, UR8, URZ ;  /* 0x00000008050a72a5 */ /* 0x000fe4000f8e00ff */
[----:B------:R-:W-:Y:S01]  /*2530*/  UIADD3 UR12, UPT, UPT, -UR4, URZ, URZ ;  /* 0x000000ff040c7290 */ /* 0x000fe2000fffe1ff */
[----:B------:R-:W-:Y:S01]  /*2540*/  UMOV UR8, UR15 ;  /* 0x0000000f00087c82 */ /* 0x000fe20008000000 */
[----:B------:R-:W-:Y:S02]  /*2550*/  UIADD3 UR10, UPT, UPT, -UR5, URZ, URZ ;  /* 0x000000ff050a7290 */ /* 0x000fe4000fffe1ff */
[----:B------:R-:W-:-:S03]  /*2560*/  USHF.R.U32.HI UR8, URZ, UR9, UR8 ;  /* 0x00000009ff087299 */ /* 0x000fc60008011608 */
[----:B------:R-:W-:Y:S01]  /*2570*/  @!UP0 UMOV UR7, UR11 ;  /* 0x0000000b00078c82 */ /* 0x000fe20008000000 */
[----:B------:R-:W-:Y:S02]  /*2580*/  UIMAD UR12, UR18, UR12, UR40 ;  /* 0x0000000c120c72a4 */ /* 0x000fe4000f8e0228 */
[----:B------:R-:W-:Y:S02]  /*2590*/  USEL UR8, UR4, UR8, !UP3 ;  /* 0x0000000804087287 */ /* 0x000fe4000d800000 */
[----:B------:R-:W-:Y:S02]  /*25a0*/  @!UP0 USHF.R.U32.HI UR7, URZ, UR9, UR7 ;  /* 0x00000009ff078299 */ /* 0x000fe40008011607 */
[----:B------:R-:W-:Y:S02]  /*25b0*/  UIADD3 UR9, UPT, UPT, -UR8, URZ, URZ ;  /* 0x000000ff08097290 */ /* 0x000fe4000fffe1ff */
[----:B------:R-:W-:Y:S02]  /*25c0*/  @!UP0 USEL UR7, UR5, UR7, !UP3 ;  /* 0x0000000705078287 */ /* 0x000fe4000d800000 */
[----:B------:R-:W-:-:S02]  /*25d0*/  UIMAD UR9, UR42, UR9, UR4 ;  /* 0x000000092a0972a4 */ /* 0x000fc4000f8e0204 */
[----:B------:R-:W-:Y:S02]  /*25e0*/  @!UP0 UIADD3 UR8, UPT, UPT, UR8, -UR7, URZ ;  /* 0x8000000708088290 */ /* 0x000fe4000fffe0ff */
[----:B------:R-:W-:Y:S02]  /*25f0*/  @!UP0 UIMAD UR7, UR9, UR6, UR7 ;  /* 0x00000006090782a4 */ /* 0x000fe4000f8e0207 */
[----:B------:R-:W-:Y:S02]  /*2600*/  @!UP0 UIMAD UR4, UR42, UR8, UR5 ;  /* 0x000000082a0482a4 */ /* 0x000fe4000f8e0205 */
[----:B------:R-:W-:Y:S02]  /*2610*/  UIMAD UR6, UR20, UR10, UR41 ;  /* 0x0000000a140672a4 */ /* 0x000fe4000f8e0229 */
[----:B------:R-:W-:Y:S01]  /*2620*/  UIMAD UR40, UR4, UR18, UR12 ;  /* 0x00000012042872a4 */ /* 0x000fe2000f8e020c */
[----:B------:R-:W-:Y:S02]  /*2630*/  @!UP0 UMOV UR5, UR7 ;  /* 0x0000000700058c82 */ /* 0x000fe40008000000 */
[----:B------:R-:W-:-:S12]  /*2640*/  UIMAD UR41, UR5, UR20, UR6 ;  /* 0x00000014052972a4 */ /* 0x000fd8000f8e0206 */
.L_x_40:
[----:B------:R-:W2:Y:S02]  /*2650*/  LDCU UR4, c[0x0][0xb30] ;  /* 0x00016600ff0477ac */ /* 0x000ea40008000800 */
[----:B--2---:R-:W-:-:S09]  /*2660*/  UISETP.NE.AND UP0, UPT, UR4, 0x1, UPT ;  /* 0x000000010400788c */ /* 0x004fd2000bf05270 */
[----:B------:R-:W-:Y:S05]  /*2670*/  BRA.U UP0, `(.L_x_41) ;  /* 0x0000000100447547 */ /* 0x000fea000b800000 */
[----:B------:R-:W2:Y:S01]  /*2680*/  LDCU.128 UR8, c[0x0][0xb10] ;  /* 0x00016200ff0877ac */ /* 0x000ea20008000c00 */
[----:B------:R-:W3:Y:S01]  /*2690*/  LDCU UR12, c[0x0][0xb0c] ;  /* 0x00016180ff0c77ac */ /* 0x000ee20008000800 */
[----:B------:R-:W4:Y:S01]  /*26a0*/  LDCU UR14, c[0x0][0xb20] ;  /* 0x00016400ff0e77ac */ /* 0x000f220008000800 */
[----:B--2---:R-:W-:Y:S02]  /*26b0*/  UIMAD.WIDE.U32 UR6, UR41, UR8, URZ ;  /* 0x00000008290672a5 */ /* 0x004fe4000f8e00ff */
[----:B------:R-:W-:Y:S02]  /*26c0*/  UIMAD.WIDE.U32 UR4, UR40, UR11, URZ ;  /* 0x0000000b280472a5 */ /* 0x000fe4000f8e00ff */
[----:B---3--:R-:W-:Y:S02]  /*26d0*/  UISETP.NE.AND UP2, UPT, UR12, 0x1, UPT ;  /* 0x000000010c00788c */ /* 0x008fe4000bf45270 */
[----:B------:R-:W-:Y:S01]  /*26e0*/  UISETP.NE.AND UP0, UPT, UR10, 0x1, UPT ;  /* 0x000000010a00788c */ /* 0x000fe2000bf05270 */
[----:B------:R-:W-:-:S02]  /*26f0*/  UMOV UR6, UR7 ;  /* 0x0000000700067c82 */ /* 0x000fc40008000000 */
[----:B------:R-:W-:Y:S01]  /*2700*/  UMOV UR4, UR5 ;  /* 0x0000000500047c82 */ /* 0x000fe20008000000 */
[----:B------:R-:W-:Y:S02]  /*2710*/  USHF.R.U32.HI UR9, URZ, UR9, UR6 ;  /* 0x00000009ff097299 */ /* 0x000fe40008011606 */
[----:B----4-:R-:W-:Y:S02]  /*2720*/  USHF.R.U32.HI UR4, URZ, UR14, UR4 ;  /* 0x0000000eff047299 */ /* 0x010fe40008011604 */
[----:B------:R-:W-:Y:S02]  /*2730*/  USEL UR5, UR41, UR9, !UP2 ;  /* 0x0000000929057287 */ /* 0x000fe4000d000000 */
[----:B------:R-:W-:-:S04]  /*2740*/  USEL UR4, UR40, UR4, !UP0 ;  /* 0x0000000428047287 */ /* 0x000fc8000c000000 */
[----:B------:R-:W-:Y:S02]  /*2750*/  UIADD3 UR6, UPT, UPT, UR5, -UR4, URZ ;  /* 0x8000000405067290 */ /* 0x000fe4000fffe0ff */
[----:B------:R-:W-:Y:S02]  /*2760*/  UIADD3 UR4, UPT, UPT, -UR5, UR4, URZ ;  /* 0x0000000405047290 */ /* 0x000fe4000fffe1ff */
[----:B------:R-:W-:Y:S02]  /*2770*/  UIMAD UR40, UR6, UR10, UR40 ;  /* 0x0000000a062872a4 */ /* 0x000fe4000f8e0228 */
[----:B------:R-:W-:-:S12]  /*2780*/  UIMAD UR41, UR4, UR12, UR41 ;  /* 0x0000000c042972a4 */ /* 0x000fd8000f8e0229 */
.L_x_41:
[----:B------:R-:W-:Y:S01]  /*2790*/  VIADD R11, R11, 0x1 ;  /* 0x000000010b0b7836 */ /* 0x000fe20000000000 */
[----:B------:R-:W-:Y:S01]  /*27a0*/  R2UR UR4, R55 ;  /* 0x00000000370472ca */ /* 0x000fe200000e0000 */
[----:B------:R-:W-:Y:S01]  /*27b0*/  UIADD3 UR28, UPT, UPT, UR40, UR63, URZ ;  /* 0x0000003f281c7290 */ /* 0x000fe2000fffe0ff */
[----:B------:R-:W-:Y:S02]  /*27c0*/  PLOP3.LUT P1, PT, PT, PT, PT, 0x80, 0x8 ;  /* 0x000000000008781c */ /* 0x000fe40003f2f070 */
[----:B------:R-:W-:-:S04]  /*27d0*/  ISETP.NE.AND P0, PT, R11, 0x2, PT ;  /* 0x000000020b00780c */ /* 0x000fc80003f05270 */
[----:B-1----:R-:W-:Y:S02]  /*27e0*/  SEL R0, RZ, 0x1, P0 ;  /* 0x00000001ff007807 */ /* 0x002fe40000000000 */
[----:B------:R-:W-:Y:S02]  /*27f0*/  SEL R11, R11, RZ, P0 ;  /* 0x000000ff0b0b7207 */ /* 0x000fe40000000000 */
[----:B------:R-:W-:Y:S01]  /*2800*/  LOP3.LUT R10, R10, R0, RZ, 0x3c, !PT ;  /* 0x000000000a0a7212 */ /* 0x000fe200078e3cff */
[----:B------:R-:W-:Y:S01]  /*2810*/  UIADD3 UR24, UPT, UPT, UR41, UR4, URZ ;  /* 0x0000000429187290 */ /* 0x000fe2000fffe0ff */
[----:B------:R-:W-:Y:S11]  /*2820*/  BRA.U UP1, `(.L_x_42) ;  /* 0xffffffed01e07547 */ /* 0x000ff6000b83ffff */
[----:B------:R-:W-:Y:S01]  /*2830*/  UIADD3 UR13, UPT, UPT, UR13, 0x18, URZ ;  /* 0x000000180d0d7890 */ /* 0x000fe2000fffe0ff */
[----:B------:R-:W-:-:S03]  /*2840*/  SHF.L.U32 R2, R12, 0x1f, RZ ;  /* 0x0000001f0c027819 */ /* 0x000fc600000006ff */
[----:B------:R-:W-:-:S09]  /*2850*/  ULEA UR4, UR21, UR13, 0x3 ;  /* 0x0000000d15047291 */ /* 0x000fd2000f8e18ff */
[----:B------:R-:W1:Y:S02]  /*2860*/  SYNCS.PHASECHK.TRANS64.TRYWAIT P0, [UR4], R2 ;  /* 0x00000002ff0075a7 */ /* 0x000e640008001104 */
[----:B-1----:R-:W-:Y:S05]  /*2870*/  @!P0 BRA `(.L_x_43) ;  /* 0x0000006400688947 */ /* 0x002fea0003800000 */
.L_x_142:
[----:B------:R-:W-:-:S04]  /*2880*/  UIADD3 UR4, UPT, UPT, UR21, 0x1, URZ ;  /* 0x0000000115047890 */ /* 0x000fc8000fffe0ff */
[----:B------:R-:W-:-:S04]  /*2890*/  UISETP.NE.AND UP0, UPT, UR4, 0x3, UPT ;  /* 0x000000030400788c */ /* 0x000fc8000bf05270 */
[----:B------:R-:W-:Y:S02]  /*28a0*/  USEL UR6, URZ, 0x1, UP0 ;  /* 0x00000001ff067887 */ /* 0x000fe40008000000 */
[----:B------:R-:W-:-:S04]  /*28b0*/  USEL UR4, UR4, URZ, UP0 ;  /* 0x000000ff04047287 */ /* 0x000fc80008000000 */
[----:B------:R-:W-:Y:S01]  /*28c0*/  ULEA UR5, UR4, UR13, 0x3 ;  /* 0x0000000d04057291 */ /* 0x000fe2000f8e18ff */
[----:B------:R-:W-:-:S04]  /*28d0*/  LOP3.LUT R12, R12, UR6, RZ, 0x3c, !PT ;  /* 0x000000060c0c7c12 */ /* 0x000fc8000f8e3cff */
[----:B-1----:R-:W-:-:S04]  /*28e0*/  SHF.L.U32 R2, R12, 0x1f, RZ ;  /* 0x0000001f0c027819 */ /* 0x002fc800000006ff */
[----:B------:R-:W1:Y:S02]  /*28f0*/  SYNCS.PHASECHK.TRANS64.TRYWAIT P0, [UR5], R2 ;  /* 0x00000002ff0075a7 */ /* 0x000e640008001105 */
[----:B-1----:R-:W-:Y:S05]  /*2900*/  @!P0 BRA `(.L_x_44) ;  /* 0x00000064005c8947 */ /* 0x002fea0003800000 */
.L_x_144:
[----:B------:R-:W-:-:S04]  /*2910*/  UIADD3 UR4, UPT, UPT, UR4, 0x1, URZ ;  /* 0x0000000104047890 */ /* 0x000fc8000fffe0ff */
[----:B------:R-:W-:-:S04]  /*2920*/  UISETP.NE.AND UP0, UPT, UR4, 0x3, UPT ;  /* 0x000000030400788c */ /* 0x000fc8000bf05270 */
[----:B------:R-:W-:Y:S02]  /*2930*/  USEL UR5, URZ, 0x1, UP0 ;  /* 0x00000001ff057887 */ /* 0x000fe40008000000 */
[----:B------:R-:W-:-:S04]  /*2940*/  USEL UR4, UR4, URZ, UP0 ;  /* 0x000000ff04047287 */ /* 0x000fc80008000000 */
[----:B------:R-:W-:Y:S01]  /*2950*/  ULEA UR4, UR4, UR13, 0x3 ;  /* 0x0000000d04047291 */ /* 0x000fe2000f8e18ff */
[----:B-1----:R-:W-:-:S04]  /*2960*/  LOP3.LUT R2, R12, UR5, RZ, 0x3c, !PT ;  /* 0x000000050c027c12 */ /* 0x002fc8000f8e3cff */
[----:B------:R-:W-:Y:S01]  /*2970*/  SHF.L.U32 R2, R2, 0x1f, RZ ;  /* 0x0000001f02027819 */ /* 0x000fe200000006ff */
[----:B------:R-:W-:-:S07]  /*2980*/  IMAD.U32 R0, RZ, RZ, UR4 ;  /* 0x00000004ff007e24 */ /* 0x000fce000f8e00ff */
.L_x_45:
[----:B-1----:R1:W2:Y:S02]  /*2990*/  SYNCS.PHASECHK.TRANS64.TRYWAIT P0, [R0+URZ], R2 ;  /* 0x00000002000075a7 */ /* 0x0022a400080011ff */
[----:B--2---:R-:W-:Y:S05]  /*29a0*/  @!P0 NANOSLEEP.SYNCS 0x989680 ;  /* 0x009896800000895d */ /* 0x004fea0003900000 */
[----:B------:R-:W2:Y:S02]  /*29b0*/  @!P0 SYNCS.PHASECHK.TRANS64 P0, [R0+URZ], R2 ;  /* 0x00000002000085a7 */ /* 0x000ea400080010ff */
[----:B--2---:R-:W-:Y:S05]  /*29c0*/  @P0 EXIT ;  /* 0x000000000000094d */ /* 0x004fea0003800000 */
[----:B------:R-:W-:Y:S05]  /*29d0*/  BRA `(.L_x_45) ;  /* 0xfffffffc00ec7947 */ /* 0x000fea000383ffff */
.L_x_22:
[----:B------:R-:W-:-:S04]  /*29e0*/  UISETP.NE.AND UP0, UPT, UR47, URZ, UPT ;  /* 0x000000ff2f00728c */ /* 0x000fc8000bf05270 */
[----:B------:R-:W-:-:S09]  /*29f0*/  UISETP.NE.OR UP0, UPT, UR18, 0x1, UP0 ;  /* 0x000000011200788c */ /* 0x000fd20008705670 */
[----:B------:R-:W-:Y:S05]  /*2a00*/  BRA.U UP0, `(.L_x_46) ;  /* 0x0000000500487547 */ /* 0x000fea000b800000 */
[----:B------:R-:W-:Y:S01]  /*2a10*/  ISETP.GE.U32.AND P2, PT, R0, 0x2, PT ;  /* 0x000000020000780c */ /* 0x000fe20003f46070 */
[----:B------:R-:W-:Y:S01]  /*2a20*/  IMAD.MOV.U32 R12, RZ, RZ, 0x1 ;  /* 0x00000001ff0c7424 */ /* 0x000fe200078e00ff */
[----:B------:R-:W-:Y:S02]  /*2a30*/  CS2R R10, SRZ ;  /* 0x00000000000a7805 */ /* 0x000fe4000001ff00 */
[----:B------:R-:W-:Y:S01]  /*2a40*/  CS2R R8, SRZ ;  /* 0x0000000000087805 */ /* 0x000fe2000001ff00 */
[----:B------:R-:W-:Y:S01]  /*2a50*/  UMOV UR6, 0x400 ;  /* 0x0000040000067882 */ /* 0x000fe20000000000 */
[----:B------:R-:W-:Y:S01]  /*2a60*/  UMOV UR5, URZ ;  /* 0x000000ff00057c82 */ /* 0x000fe20008000000 */
[----:B------:R-:W-:-:S12]  /*2a70*/  ULEA UR6, UR47, UR6, 0x18 ;  /* 0x000000062f067291 */ /* 0x000fd8000f8ec0ff */
.L_x_50:
[----:B------:R-:W-:Y:S02]  /*2a80*/  LEA R2, R8, UR6, 0x3 ;  /* 0x0000000608027c11 */ /* 0x000fe4000f8e18ff */
[----:B------:R-:W-:-:S03]  /*2a90*/  SHF.L.U32 R4, R9, 0x1f, RZ ;  /* 0x0000001f09047819 */ /* 0x000fc600000006ff */
[----:B------:R-:W-:Y:S01]  /*2aa0*/  VIADD R5, R2, 0xf0 ;  /* 0x000000f002057836 */ /* 0x000fe20000000000 */
[----:B------:R-:W2:Y:S02]  /*2ab0*/  SYNCS.PHASECHK.TRANS64.TRYWAIT P0, [R2+URZ+0xe0], R4 ;  /* 0x0000e004020075a7 */ /* 0x000ea400080011ff */
[----:B--2---:R-:W-:Y:S05]  /*2ac0*/  @!P0 BRA `(.L_x_47) ;  /* 0x0000006400048947 */ /* 0x004fea0003800000 */
.L_x_145:
[----:B------:R-:W-:Y:S01]  /*2ad0*/  ULEA UR4, UR5, UR6, 0x3 ;  /* 0x0000000605047291 */ /* 0x000fe2000f8e18ff */
[----:B--2---:R-:W-:Y:S01]  /*2ae0*/  PRMT R2, RZ, 0x654, R5 ;  /* 0x00000654ff027816 */ /* 0x004fe20000000005 */
[----:B------:R-:W-:Y:S01]  /*2af0*/  @!P2 IMAD.MOV.U32 R4, RZ, RZ, 0x10 ;  /* 0x00000010ff04a424 */ /* 0x000fe200078e00ff */
[----:B------:R-:W-:Y:S01]  /*2b00*/  SHF.L.U32 R5, R12, 0x1f, RZ ;  /* 0x0000001f0c057819 */ /* 0x000fe200000006ff */
[----:B------:R-:W-:Y:S01]  /*2b10*/  UIADD3 UR7, UPT, UPT, UR4, 0x80, URZ ;  /* 0x0000008004077890 */ /* 0x000fe2000fffe0ff */
[----:B------:R2:W-:Y:S05]  /*2b20*/  SYNCS.ARRIVE.TRANS64.RED.A1T0 RZ, [R2+URZ], RZ ;  /* 0x000000ff02ff79a7 */ /* 0x0005ea00081004ff */
[----:B------:R-:W-:Y:S01]  /*2b30*/  IMAD.U32 R6, RZ, RZ, UR7 ;  /* 0x00000007ff067e24 */ /* 0x000fe2000f8e00ff */
[----:B------:R-:W3:Y:S04]  /*2b40*/  SYNCS.PHASECHK.TRANS64.TRYWAIT P0, [UR4+0x90], R5 ;  /* 0x00009005ff0075a7 */ /* 0x000ee80008001104 */
[----:B------:R-:W-:Y:S01]  /*2b50*/  PRMT R6, R0, 0x654, R6 ;  /* 0x0000065400067816 */ /* 0x000fe20000000006 */
[----:B--23--:R-:W-:Y:S06]  /*2b60*/  @!P0 BRA `(.L_x_48) ;  /* 0x0000006000f08947 */ /* 0x00cfec0003800000 */
.L_x_147:
[----:B------:R-:W-:Y:S01]  /*2b70*/  ULEA UR8, UR5, UR6, 0x4 ;  /* 0x0000000605087291 */ /* 0x000fe2000f8e20ff */
[----:B------:R-:W-:Y:S01]  /*2b80*/  SEL R3, R6, R3, !P2 ;  /* 0x0000000306037207 */ /* 0x000fe20005000000 */
[----:B------:R-:W-:Y:S01]  /*2b90*/  UIADD3 UR9, UPT, UPT, UR4, 0x80, URZ ;  /* 0x0000008004097890 */ /* 0x000fe2000fffe0ff */
[----:B--2---:R-:W-:Y:S01]  /*2ba0*/  LEA R2, R11, UR6, 0x3 ;  /* 0x000000060b027c11 */ /* 0x004fe2000f8e18ff */
[----:B------:R-:W-:Y:S01]  /*2bb0*/  UIADD3 UR8, UPT, UPT, UR8, 0x110, URZ ;  /* 0x0000011008087890 */ /* 0x000fe2000fffe0ff */
[----:B------:R2:W-:Y:S01]  /*2bc0*/  @!P2 SYNCS.ARRIVE.TRANS64.RED RZ, [R3+URZ], R4 ;  /* 0x0000000403ffa9a7 */ /* 0x0005e200080004ff */
[----:B------:R-:W-:Y:S01]  /*2bd0*/  UIADD3 UR4, UPT, UPT, UR5, 0x1, URZ ;  /* 0x0000000105047890 */ /* 0x000fe2000fffe0ff */
[----:B------:R-:W-:-:S03]  /*2be0*/  VIADD R8, R8, 0x1 ;  /* 0x0000000108087836 */ /* 0x000fc60000000000 */
[----:B------:R-:W-:Y:S02]  /*2bf0*/  UISETP.NE.AND UP0, UPT, UR4, 0x2, UPT ;  /* 0x000000020400788c */ /* 0x000fe4000bf05270 */
[----:B------:R-:W-:Y:S01]  /*2c00*/  ISETP.NE.AND P0, PT, R8, 0x2, PT ;  /* 0x000000020800780c */ /* 0x000fe20003f05270 */
[----:B------:R-:W-:Y:S06]  /*2c10*/  UGETNEXTWORKID.BROADCAST [UR8], [UR9] ;  /* 0x00000000080073ca */ /* 0x000fec0008000100 */
[----:B------:R-:W-:Y:S02]  /*2c20*/  USEL UR7, URZ, 0x1, UP0 ;  /* 0x00000001ff077887 */ /* 0x000fe40008000000 */
[----:B------:R-:W-:-:S04]  /*2c30*/  USEL UR5, UR4, URZ, UP0 ;  /* 0x000000ff04057287 */ /* 0x000fc80008000000 */
[----:B------:R-:W-:Y:S02]  /*2c40*/  LOP3.LUT R12, R12, UR7, RZ, 0x3c, !PT ;  /* 0x000000070c0c7c12 */ /* 0x000fe4000f8e3cff */
[----:B--2---:R-:W-:-:S04]  /*2c50*/  SHF.L.U32 R4, R10, 0x1f, RZ ;  /* 0x0000001f0a047819 */ /* 0x004fc800000006ff */
[----:B------:R-:W2:Y:S02]  /*2c60*/  SYNCS.PHASECHK.TRANS64.TRYWAIT P1, [R2+URZ+0x80], R4 ;  /* 0x00008004020075a7 */ /* 0x000ea400080211ff */
[----:B--2---:R-:W-:Y:S05]  /*2c70*/  @!P1 BRA `(.L_x_49) ;  /* 0x0000006000c49947 */ /* 0x004fea0003800000 */
.L_x_148:
[C---:B--2---:R-:W-:Y:S01]  /*2c80*/  LEA R4, R11.reuse, UR6, 0x4 ;  /* 0x000000060b047c11 */ /* 0x044fe2000f8e20ff */
[----:B------:R-:W-:Y:S01]  /*2c90*/  VIADD R2, R2, 0x90 ;  /* 0x0000009002027836 */ /* 0x000fe20000000000 */
[----:B------:R-:W-:Y:S01]  /*2ca0*/  SEL R8, R8, RZ, P0 ;  /* 0x000000ff08087207 */ /* 0x000fe20000000000 */
[----:B------:R-:W-:-:S03]  /*2cb0*/  VIADD R11, R11, 0x1 ;  /* 0x000000010b0b7836 */ /* 0x000fc60000000000 */
[----:B------:R-:W2:Y:S01]  /*2cc0*/  LDS.128 R4, [R4+0x110] ;  /* 0x0001100004047984 */ /* 0x000ea20000000c00 */
[----:B------:R-:W-:Y:S02]  /*2cd0*/  PRMT R2, RZ, 0x654, R2 ;  /* 0x00000654ff027816 */ /* 0x000fe40000000002 */
[C---:B------:R-:W-:Y:S01]  /*2ce0*/  ISETP.NE.AND P1, PT, R11.reuse, 0x2, PT ;  /* 0x000000020b00780c */ /* 0x040fe20003f25270 */
[----:B------:R-:W-:Y:S01]  /*2cf0*/  @!PT LDS RZ, [RZ] ;  /* 0x00000000fffff984 */ /* 0x000fe20000000800 */
[----:B------:R-:W-:Y:S01]  /*2d00*/  @!PT LDS RZ, [RZ] ;  /* 0x00000000fffff984 */ /* 0x000fe20000000800 */
[----:B------:R-:W-:Y:S01]  /*2d10*/  @!PT LDS RZ, [RZ] ;  /* 0x00000000fffff984 */ /* 0x000fe20000000800 */
[----:B------:R-:W-:Y:S01]  /*2d20*/  @!PT LDS RZ, [RZ] ;  /* 0x00000000fffff984 */ /* 0x000fe20000000800 */
[----:B------:R3:W-:Y:S06]  /*2d30*/  MEMBAR.ALL.CTA ;  /* 0x0000000000007992 */ /* 0x0007ec0000008000 */
[----:B---3--:R-:W3:Y:S01]  /*2d40*/  FENCE.VIEW.ASYNC.S ;  /* 0x00000000000073c6 */ /* 0x008ee20000000000 */
[----:B------:R-:W-:Y:S01]  /*2d50*/  SEL R11, R11, RZ, P1 ;  /* 0x000000ff0b0b7207 */ /* 0x000fe20000800000 */
[----:B---3--:R3:W-:Y:S01]  /*2d60*/  SYNCS.ARRIVE.TRANS64.RED.A1T0 RZ, [R2+URZ], RZ ;  /* 0x000000ff02ff79a7 */ /* 0x0087e200081004ff */
[----:B--2---:R-:W-:-:S02]  /*2d70*/  LOP3.LUT P3, RZ, R6, 0x1, RZ, 0xc0, !PT ;  /* 0x0000000106ff7812 */ /* 0x004fc4000786c0ff */
[----:B------:R-:W-:-:S04]  /*2d80*/  SEL R4, RZ, 0x1, P1 ;  /* 0x00000001ff047807 */ /* 0x000fc80000800000 */
[----:B------:R-:W-:Y:S02]  /*2d90*/  LOP3.LUT R10, R10, R4, RZ, 0x3c, !PT ;  /* 0x000000040a0a7212 */ /* 0x000fe400078e3cff */
[----:B---3--:R-:W-:-:S04]  /*2da0*/  SEL R2, RZ, 0x1, P0 ;  /* 0x00000001ff027807 */ /* 0x008fc80000000000 */
[----:B------:R-:W-:Y:S01]  /*2db0*/  LOP3.LUT R9, R9, R2, RZ, 0x3c, !PT ;  /* 0x0000000209097212 */ /* 0x000fe200078e3cff */
[----:B------:R-:W-:Y:S06]  /*2dc0*/  @P3 BRA `(.L_x_50) ;  /* 0xfffffffc002c3947 */ /* 0x000fec000383ffff */
[----:B------:R-:W-:Y:S01]  /*2dd0*/  ULEA UR4, UR5, UR6, 0x3 ;  /* 0x0000000605047291 */ /* 0x000fe2000f8e18ff */
[----:B------:R-:W-:-:S08]  /*2de0*/  SHF.L.U32 R2, R12, 0x1f, RZ ;  /* 0x0000001f0c027819 */ /* 0x000fd000000006ff */
[----:B------:R-:W2:Y:S02]  /*2df0*/  SYNCS.PHASECHK.TRANS64 P0, [UR4+0x90], R2 ;  /* 0x00009002ff0075a7 */ /* 0x000ea40008001004 */
[----:B--2---:R-:W-:Y:S05]  /*2e00*/  @P0 BRA `(.L_x_51) ;  /* 0x0000000000080947 */ /* 0x004fea0003800000 */
[----:B------:R-:W2:Y:S02]  /*2e10*/  SYNCS.PHASECHK.TRANS64.TRYWAIT P0, [UR4+0x90], R2 ;  /* 0x00009002ff0075a7 */ /* 0x000ea40008001104 */
[----:B--2---:R-:W-:Y:S05]  /*2e20*/  @!P0 BRA `(.L_x_52) ;  /* 0x00000060006c8947 */ /* 0x004fea0003800000 */
.L_x_51:
[----:B------:R-:W-:-:S04]  /*2e30*/  UIADD3 UR7, UPT, UPT, UR5, 0x1, URZ ;  /* 0x0000000105077890 */ /* 0x000fc8000fffe0ff */
[----:B------:R-:W-:-:S04]  /*2e40*/  UISETP.NE.AND UP0, UPT, UR7, 0x2, UPT ;  /* 0x000000020700788c */ /* 0x000fc8000bf05270 */
[----:B------:R-:W-:Y:S02]  /*2e50*/  USEL UR8, URZ, 0x1, UP0 ;  /* 0x00000001ff087887 */ /* 0x000fe40008000000 */
[----:B------:R-:W-:-:S04]  /*2e60*/  USEL UR7, UR7, URZ, UP0 ;  /* 0x000000ff07077287 */ /* 0x000fc80008000000 */
[----:B------:R-:W-:Y:S01]  /*2e70*/  ULEA UR7, UR7, UR6, 0x3 ;  /* 0x0000000607077291 */ /* 0x000fe2000f8e18ff */
[----:B--2---:R-:W-:-:S04]  /*2e80*/  LOP3.LUT R2, R12, UR8, RZ, 0x3c, !PT ;  /* 0x000000080c027c12 */ /* 0x004fc8000f8e3cff */
[----:B------:R-:W-:-:S04]  /*2e90*/  SHF.L.U32 R0, R2, 0x1f, RZ ;  /* 0x0000001f02007819 */ /* 0x000fc800000006ff */
[----:B------:R-:W2:Y:S02]  /*2ea0*/  SYNCS.PHASECHK.TRANS64 P0, [UR7+0x90], R0 ;  /* 0x00009000ff0075a7 */ /* 0x000ea40008001007 */
[----:B-12---:R-:W-:Y:S05]  /*2eb0*/  @P0 EXIT ;  /* 0x000000000000094d */ /* 0x006fea0003800000 */
[----:B------:R-:W-:Y:S02]  /*2ec0*/  SHF.L.U32 R2, R2, 0x1f, RZ ;  /* 0x0000001f02027819 */ /* 0x000fe400000006ff */
[----:B------:R-:W-:-:S07]  /*2ed0*/  MOV R0, UR7 ;  /* 0x0000000700007c02 */ /* 0x000fce0008000f00 */
.L_x_53:
[----:B-1----:R1:W2:Y:S02]  /*2ee0*/  SYNCS.PHASECHK.TRANS64.TRYWAIT P0, [R0+URZ+0x90], R2 ;  /* 0x00009002000075a7 */ /* 0x0022a400080011ff */
[----:B--2---:R-:W-:Y:S05]  /*2ef0*/  @!P0 NANOSLEEP.SYNCS 0x989680 ;  /* 0x009896800000895d */ /* 0x004fea0003900000 */
[----:B------:R-:W2:Y:S02]  /*2f00*/  @!P0 SYNCS.PHASECHK.TRANS64 P0, [R0+URZ+0x90], R2 ;  /* 0x00009002000085a7 */ /* 0x000ea400080010ff */
[----:B--2---:R-:W-:Y:S05]  /*2f10*/  @P0 EXIT ;  /* 0x000000000000094d */ /* 0x004fea0003800000 */
[----:B------:R-:W-:Y:S05]  /*2f20*/  BRA `(.L_x_53) ;  /* 0xfffffffc00ec7947 */ /* 0x000fea000383ffff */
.L_x_46:
[----:B------:R-:W-:Y:S05]  /*2f30*/  BRA.U UP4, `(.L_x_54) ;  /* 0x0000001104447547 */ /* 0x000fea000b800000 */
[----:B------:R-:W-:Y:S01]  /*2f40*/  UMOV UR4, 0x40 ;  /* 0x0000004000047882 */ /* 0x000fe20000000000 */
[----:B------:R-:W-:Y:S01]  /*2f50*/  NOP ;  /* 0x0000000000007918 */ /* 0x000fe20000000000 */
[----:B------:R-:W-:Y:S01]  /*2f60*/  ULEA UR5, UR47, UR4, 0x18 ;  /* 0x000000042f057291 */ /* 0x000fe2000f8ec0ff */
[----:B------:R-:W-:Y:S02]  /*2f70*/  UMOV UR6, 0x400 ;  /* 0x0000040000067882 */ /* 0x000fe40000000000 */
[----:B------:R-:W-:-:S06]  /*2f80*/  ULEA UR6, UR47, UR6, 0x18 ;  /* 0x000000062f067291 */ /* 0x000fcc000f8ec0ff */
[----:B------:R-:W2:Y:S02]  /*2f90*/  LDS.U8 R0, [UR5+0x1c] ;  /* 0x00001c05ff007984 */ /* 0x000ea40008000000 */
[----:B--2---:R-:W-:-:S13]  /*2fa0*/  ISETP.NE.AND P0, PT, R0, RZ, PT ;  /* 0x000000ff0000720c */ /* 0x004fda0003f05270 */
[----:B------:R-:W-:Y:S05]  /*2fb0*/  @P0 BRA `(.L_x_55) ;  /* 0x0000000000580947 */ /* 0x000fea0003800000 */
[----:B------:R-:W-:-:S13]  /*2fc0*/  ELECT P0, URZ, PT ;  /* 0x0000000000ff782f */ /* 0x000fda0003800000 */
[----:B------:R-:W-:Y:S05]  /*2fd0*/  @!P0 BRA `(.L_x_56) ;  /* 0x0000000000608947 */ /* 0x000fea0003800000 */
[----:B------:R-:W-:Y:S01]  /*2fe0*/  UMOV UR4, 0x10 ;  /* 0x0000001000047882 */ /* 0x000fe20000000000 */
[----:B------:R-:W-:Y:S01]  /*2ff0*/  HFMA2 R0, -RZ, RZ, 0, 5.9604644775390625e-08 ;  /* 0x00000001ff007431 */ /* 0x000fe200000001ff */
[----:B------:R-:W-:-:S03]  /*3000*/  MOV R3, 0xffff ;  /* 0x0000ffff00037802 */ /* 0x000fc60000000f00 */
[----:B------:R-:W-:Y:S04]  /*3010*/  DEPBAR.LE SB2, 0x36 ;  /* 0x0000ad800000791a */ /* 0x000fe80000000000 */
[----:B------:R-:W2:Y:S02]  /*3020*/  UTCATOMSWS.FIND_AND_SET.ALIGN UP0, UR4, UR4 ;  /* 0x00000004000475e3 */ /* 0x000ea40008000800 */
[----:B--2---:R-:W-:Y:S01]  /*3030*/  MOV R4, UR4 ;  /* 0x0000000400047c02 */ /* 0x004fe20008000f00 */
[----:B------:R-:W-:Y:S06]  /*3040*/  BRA.U UP0, `(.L_x_57) ;  /* 0x0000000100187547 */ /* 0x000fec000b800000 */
.L_x_58:
[----:B------:R-:W-:Y:S05]  /*3050*/  NANOSLEEP 0x64 ;  /* 0x000000640000795d */ /* 0x000fea0003800000 */
[----:B------:R-:W-:-:S05]  /*3060*/  UMOV UR4, 0x10 ;  /* 0x0000001000047882 */ /* 0x000fca0000000000 */
[----:B------:R-:W-:Y:S04]  /*3070*/  DEPBAR.LE SB2, 0x36 ;  /* 0x0000ad800000791a */ /* 0x000fe80000000000 */
[----:B------:R-:W2:Y:S02]  /*3080*/  UTCATOMSWS.FIND_AND_SET.ALIGN UP0, UR4, UR4 ;  /* 0x00000004000475e3 */ /* 0x000ea40008000800 */
[----:B--2---:R-:W-:Y:S01]  /*3090*/  MOV R4, UR4 ;  /* 0x0000000400047c02 */ /* 0x004fe20008000f00 */
[----:B------:R-:W-:Y:S05]  /*30a0*/  BRA.U !UP0, `(.L_x_58) ;  /* 0xfffffffd08e87547 */ /* 0x000fea000b83ffff */
.L_x_57:
[-C--:B------:R-:W-:Y:S02]  /*30b0*/  SHF.L.U32 R3, R3, R4.reuse, RZ ;  /* 0x0000000403037219 */ /* 0x080fe400000006ff */
[----:B------:R-:W-:Y:S01]  /*30c0*/  SHF.L.U32 R0, R0, R4, RZ ;  /* 0x0000000400007219 */ /* 0x000fe200000006ff */
[----:B------:R-:W-:Y:S02]  /*30d0*/  IMAD.SHL.U32 R4, R4, 0x20, RZ ;  /* 0x0000002004047824 */ /* 0x000fe400078e00ff */
[----:B------:R2:W-:Y:S04]  /*30e0*/  ATOMS.OR RZ, [UR5+0x14], R3 ;  /* 0x00001403ffff798c */ /* 0x0005e8000b000005 */
[----:B------:R2:W-:Y:S04]  /*30f0*/  ATOMS.OR RZ, [UR5+0x18], R0 ;  /* 0x00001800ffff798c */ /* 0x0005e8000b000005 */
[----:B------:R2:W-:Y:S01]  /*3100*/  STS [UR6+0x130], R4 ;  /* 0x00013004ff007988 */ /* 0x0005e20008000806 */
[----:B------:R-:W-:Y:S05]  /*3110*/  BRA `(.L_x_56) ;  /* 0x0000000000107947 */ /* 0x000fea0003800000 */
.L_x_55:
[----:B------:R-:W-:Y:S02]  /*3120*/  MOV R0, 0xffffffff ;  /* 0xffffffff00007802 */ /* 0x000fe40000000f00 */
[----:B------:R-:W-:-:S03]  /*3130*/  MOV R4, 0x3160 ;  /* 0x0000316000047802 */ /* 0x000fc60000000f00 */
[----:B------:R2:W-:Y:S04]  /*3140*/  STS [UR6+0x130], R0 ;  /* 0x00013000ff007988 */ /* 0x0005e80008000806 */
[----:B-12--5:R-:W-:Y:S05]  /*3150*/  CALL.REL.NOINC `($__internal_1_$__cuda_sm10x_tcgen05_guardrail_trap_phase_invalid_during_alloc) ;  /* 0x0000006400b87944 */ /* 0x026fea0003c00000 */
.L_x_56:
[----:B------:R-:W-:Y:S05]  /*3160*/  WARPSYNC.ALL ;  /* 0x0000000000007948 */ /* 0x000fea0003800000 */
[----:B------:R-:W3:Y:S01]  /*3170*/  S2UR UR4, SR_CgaCtaId ;  /* 0x00000000000479c3 */ /* 0x000ee20000008800 */
[----:B------:R-:W-:Y:S01]  /*3180*/  UMOV UR41, 0x400 ;  /* 0x0000040000297882 */ /* 0x000fe20000000000 */
[----:B------:R-:W-:-:S06]  /*3190*/  NOP ;  /* 0x0000000000007918 */ /* 0x000fcc0000000000 */
[----:B------:R-:W-:Y:S06]  /*31a0*/  BAR.ARV 0x6, 0xa0 ;  /* 0x0182800000007b1d */ /* 0x000fec0000002000 */
[----:B------:R-:W4:Y:S01]  /*31b0*/  LDCU UR6, c[0x0][0x38c] ;  /* 0x00007180ff0677ac */ /* 0x000f220008000800 */
[----:B------:R-:W-:Y:S01]  /*31c0*/  LOP3.LUT R2, R2, 0xffff, RZ, 0xc0, !PT ;  /* 0x0000ffff02027812 */ /* 0x000fe200078ec0ff */
[----:B------:R-:W-:Y:S01]  /*31d0*/  IMAD.MOV.U32 R11, RZ, RZ, 0x1 ;  /* 0x00000001ff0b7424 */ /* 0x000fe200078e00ff */
[----:B------:R-:W-:Y:S01]  /*31e0*/  CS2R R8, SRZ ;  /* 0x0000000000087805 */ /* 0x000fe2000001ff00 */
[----:B------:R-:W1:Y:S01]  /*31f0*/  LDCU UR7, c[0x0][0x38c] ;  /* 0x00007180ff0777ac */ /* 0x000e620008000800 */
[----:B------:R-:W-:Y:S01]  /*3200*/  R2UR UR42, R2 ;  /* 0x00000000022a72ca */ /* 0x000fe200000e0000 */
[----:B------:R-:W-:Y:S01]  /*3210*/  IMAD.MOV.U32 R10, RZ, RZ, RZ ;  /* 0x000000ffff0a7224 */ /* 0x000fe200078e00ff */
[----:B------:R-:W-:Y:S01]  /*3220*/  UMOV UR45, URZ ;  /* 0x000000ff002d7c82 */ /* 0x000fe20008000000 */
[----:B------:R-:W-:Y:S01]  /*3230*/  UMOV UR39, URZ ;  /* 0x000000ff00277c82 */ /* 0x000fe20008000000 */
[----:B---3--:R-:W-:Y:S01]  /*3240*/  ULEA UR41, UR4, UR41, 0x18 ;  /* 0x0000002904297291 */ /* 0x008fe2000f8ec0ff */
[----:B------:R-:W-:Y:S01]  /*3250*/  UMOV UR62, 0x0 ;  /* 0x00000000003e7882 */ /* 0x000fe20000000000 */
[----:B------:R-:W-:-:S02]  /*3260*/  UMOV UR63, 0x4200910 ;  /* 0x04200910003f7882 */ /* 0x000fc40000000000 */
[----:B------:R-:W-:Y:S02]  /*3270*/  UIADD3 UR5, UPT, UPT, UR41, 0x8800, URZ ;  /* 0x0000880029057890 */ /* 0x000fe4000fffe0ff */
[----:B------:R-:W-:Y:S02]  /*3280*/  UIADD3 UR4, UPT, UPT, UR41, 0x14800, URZ ;  /* 0x0001480029047890 */ /* 0x000fe4000fffe0ff */
[----:B----4-:R-:W-:Y:S01]  /*3290*/  UIADD3 UR6, UPT, UPT, UR6, 0x3f, URZ ;  /* 0x0000003f06067890 */ /* 0x010fe2000fffe0ff */
[----:B--2---:R-:W2:Y:S01]  /*32a0*/  LDS R0, [UR41+0x130] ;  /* 0x00013029ff007984 */ /* 0x004ea20008000800 */
[----:B------:R-:W-:Y:S02]  /*32b0*/  USHF.R.U32.HI UR5, URZ, 0x4, UR5 ;  /* 0x00000004ff057899 */ /* 0x000fe40008011605 */
[----:B------:R-:W-:Y:S02]  /*32c0*/  USHF.R.S32.HI UR47, URZ, 0x1f, UR6 ;  /* 0x0000001fff2f7899 */ /* 0x000fe40008011406 */
[----:B------:R-:W-:-:S02]  /*32d0*/  USHF.R.U32.HI UR4, URZ, 0x4, UR4 ;  /* 0x00000004ff047899 */ /* 0x000fc40008011604 */
[----:B------:R-:W-:Y:S02]  /*32e0*/  ULEA.HI UR47, UR47, UR6, URZ, 0x6 ;  /* 0x000000062f2f7291 */ /* 0x000fe4000f8f30ff */
[----:B------:R-:W-:Y:S02]  /*32f0*/  ULOP3.LUT UR5, UR5, 0x3fff, URZ, 0xc0, !UPT ;  /* 0x00003fff05057892 */ /* 0x000fe4000f8ec0ff */
[----:B------:R-:W-:Y:S02]  /*3300*/  USHF.R.S32.HI UR47, URZ, 0x6, UR47 ;  /* 0x00000006ff2f7899 */ /* 0x000fe4000801142f */
[----:B------:R-:W-:Y:S02]  /*3310*/  ULOP3.LUT UR4, UR4, 0x3fff, URZ, 0xc0, !UPT ;  /* 0x00003fff04047892 */ /* 0x000fe4000f8ec0ff */
[----:B------:R-:W-:Y:S01]  /*3320*/  UISETP.LT.AND UP0, UPT, UR47, 0x1, UPT ;  /* 0x000000012f00788c */ /* 0x000fe2000bf01270 */
[----:B------:R-:W-:Y:S01]  /*3330*/  UMOV UR60, 0x0 ;  /* 0x00000000003c7882 */ /* 0x000fe20000000000 */
[----:B------:R-:W-:-:S02]  /*3340*/  UMOV UR61, 0x4200910 ;  /* 0x04200910003d7882 */ /* 0x000fc40000000000 */
[----:B------:R-:W-:Y:S01]  /*3350*/  USEL UR64, UR47, 0x1, !UP0 ;  /* 0x000000012f407887 */ /* 0x000fe2000c000000 */
[----:B------:R-:W-:Y:S01]  /*3360*/  UMOV UR58, 0x0 ;  /* 0x00000000003a7882 */ /* 0x000fe20000000000 */
[----:B------:R-:W-:Y:S01]  /*3370*/  UMOV UR59, 0x4200910 ;  /* 0x04200910003b7882 */ /* 0x000fe20000000000 */
[----:B------:R-:W-:Y:S01]  /*3380*/  UMOV UR56, 0x0 ;  /* 0x0000000000387882 */ /* 0x000fe20000000000 */
[----:B------:R-:W-:Y:S01]  /*3390*/  UMOV UR57, 0x4200910 ;  /* 0x0420091000397882 */ /* 0x000fe20000000000 */
[----:B------:R-:W-:Y:S01]  /*33a0*/  UMOV UR54, 0x0 ;  /* 0x0000000000367882 */ /* 0x000fe20000000000 */
[----:B------:R-:W-:Y:S01]  /*33b0*/  UMOV UR55, 0x4200910 ;  /* 0x0420091000377882 */ /* 0x000fe20000000000 */
[----:B------:R-:W-:Y:S01]  /*33c0*/  UMOV UR52, 0x0 ;  /* 0x0000000000347882 */ /* 0x000fe20000000000 */
[----:B------:R-:W-:Y:S01]  /*33d0*/  UMOV UR53, 0x4200910 ;  /* 0x0420091000357882 */ /* 0x000fe20000000000 */
[----:B------:R-:W-:Y:S02]  /*33e0*/  ULOP3.LUT UR43, UR5, 0x10000, URZ, 0xfc, !UPT ;  /* 0x00010000052b7892 */ /* 0x000fe4000f8efcff */
[----:B------:R-:W-:-:S02]  /*33f0*/  ULOP3.LUT UR44, UR4, 0x10000, URZ, 0xfc, !UPT ;  /* 0x00010000042c7892 */ /* 0x000fc4000f8efcff */
[----:B------:R-:W-:Y:S02]  /*3400*/  UIADD3 UR64, UPT, UPT, -UR64, URZ, URZ ;  /* 0x000000ff40407290 */ /* 0x000fe4000fffe1ff */
[----:B-1----:R-:W-:Y:S01]  /*3410*/  UISETP.GE.AND UP4, UPT, UR7, 0x1, UPT ;  /* 0x000000010700788c */ /* 0x002fe2000bf86270 */
[----:B------:R-:W-:Y:S01]  /*3420*/  UMOV UR50, 0x0 ;  /* 0x0000000000327882 */ /* 0x000fe20000000000 */
[----:B------:R-:W-:Y:S01]  /*3430*/  UMOV UR51, 0x4200910 ;  /* 0x0420091000337882 */ /* 0x000fe20000000000 */
[----:B------:R-:W-:Y:S01]  /*3440*/  UMOV UR48, 0x0 ;  /* 0x0000000000307882 */ /* 0x000fe20000000000 */
[----:B--2---:R-:W-:Y:S01]  /*3450*/  R2UR UR65, R0 ;  /* 0x00000000004172ca */ /* 0x004fe200000e0000 */
[----:B------:R-:W-:-:S14]  /*3460*/  UMOV UR49, 0x4200910 ;  /* 0x0420091000317882 */ /* 0x000fdc0000000000 */
.L_x_65:
[----:B------:R-:W-:Y:S02]  /*3470*/  LEA R0, R10, UR41, 0x3 ;  /* 0x000000290a007c11 */ /* 0x000fe4000f8e18ff */
[----:B------:R-:W-:Y:S02]  /*3480*/  SHF.L.U32 R2, R9, 0x1f, RZ ;  /* 0x0000001f09027819 */ /* 0x000fe400000006ff */
[----:B------:R-:W-:Y:S01]  /*3490*/  PLOP3.LUT P0, PT, PT, PT, UP4, 0x80, 0x8 ;  /* 0x000000000008781c */ /* 0x000fe20003f0f048 */
[----:B------:R-:W-:Y:S01]  /*34a0*/  VIADD R3, R0, 0x90 ;  /* 0x0000009000037836 */ /* 0x000fe20000000000 */
[----:B-1----:R-:W1:Y:S02]  /*34b0*/  SYNCS.PHASECHK.TRANS64.TRYWAIT P1, [R0+URZ+0x80], R2 ;  /* 0x00008002000075a7 */ /* 0x002e6400080211ff */
[----:B-1-3--:R-:W-:Y:S09]  /*34c0*/  @!P1 BRA `(.L_x_59) ;  /* 0x0000005800dc9947 */ /* 0x00aff20003800000 */
.L_x_150:
[----:B------:R-:W-:Y:S01]  /*34d0*/  LEA R4, R10, UR41, 0x4 ;  /* 0x000000290a047c11 */ /* 0x000fe2000f8e20ff */
[----:B------:R-:W-:Y:S01]  /*34e0*/  @UP4 ULEA UR4, UR39, UR41, 0x3 ;  /* 0x0000002927044291 */ /* 0x000fe2000f8e18ff */
[----:B------:R-:W-:Y:S01]  /*34f0*/  PLOP3.LUT P2, PT, PT, PT, PT, 0x80, 0x8 ;  /* 0x000000000008781c */ /* 0x000fe20003f4f070 */
[----:B------:R-:W-:Y:S01]  /*3500*/  ULEA UR46, UR45, UR41, 0x3 ;  /* 0x000000292d2e7291 */ /* 0x000fe2000f8e18ff */
[----:B------:R-:W-:Y:S02]  /*3510*/  PRMT R3, RZ, 0x654, R3 ;  /* 0x00000654ff037816 */ /* 0x000fe40000000003 */
[----:B------:R-:W2:Y:S01]  /*3520*/  LDS.128 R4, [R4+0x110] ;  /* 0x0001100004047984 */ /* 0x000ea20000000c00 */
[----:B-1----:R-:W-:Y:S02]  /*3530*/  @P0 SHF.L.U32 R2, R8, 0x1f, RZ ;  /* 0x0000001f08020819 */ /* 0x002fe400000006ff */
[----:B------:R-:W-:Y:S01]  /*3540*/  SHF.L.U32 R0, R11, 0x1f, RZ ;  /* 0x0000001f0b007819 */ /* 0x000fe200000006ff */
[----:B------:R-:W-:Y:S01]  /*3550*/  @!PT LDS RZ, [RZ] ;  /* 0x00000000fffff984 */ /* 0x000fe20000000800 */
[----:B------:R-:W-:Y:S01]  /*3560*/  @!PT LDS RZ, [RZ] ;  /* 0x00000000fffff984 */ /* 0x000fe20000000800 */
[----:B------:R-:W-:Y:S01]  /*3570*/  @!PT LDS RZ, [RZ] ;  /* 0x00000000fffff984 */ /* 0x000fe20000000800 */
[----:B------:R-:W-:Y:S01]  /*3580*/  @!PT LDS RZ, [RZ] ;  /* 0x00000000fffff984 */ /* 0x000fe20000000800 */
[----:B------:R1:W-:Y:S06]  /*3590*/  MEMBAR.ALL.CTA ;  /* 0x0000000000007992 */ /* 0x0003ec0000008000 */
[----:B-1----:R-:W1:Y:S02]  /*35a0*/  FENCE.VIEW.ASYNC.S ;  /* 0x00000000000073c6 */ /* 0x002e640000000000 */
[----:B-1----:R1:W-:Y:S01]  /*35b0*/  SYNCS.ARRIVE.TRANS64.RED.A1T0 RZ, [R3+URZ], RZ ;  /* 0x000000ff03ff79a7 */ /* 0x0023e200081004ff */
[----:B------:R1:W3:Y:S01]  /*35c0*/  @P0 SYNCS.PHASECHK.TRANS64.TRYWAIT P2, [UR4], R2 ;  /* 0x00000002ff0005a7 */ /* 0x0002e20008041104 */
[----:B------:R-:W-:Y:S01]  /*35d0*/  ULEA.HI UR4, UR45, UR45, URZ, 0x1 ;  /* 0x0000002d2d047291 */ /* 0x000fe2000f8f08ff */
[----:B--2---:R-:W-:-:S03]  /*35e0*/  LOP3.LUT P1, RZ, R6, 0x1, RZ, 0xc0, !PT ;  /* 0x0000000106ff7812 */ /* 0x004fc6000782c0ff */
[----:B------:R-:W-:Y:S02]  /*35f0*/  USHF.L.U32 UR5, UR4, 0x6, URZ ;  /* 0x0000000604057899 */ /* 0x000fe400080006ff */
[----:B------:R-:W-:Y:S02]  /*3600*/  ULOP3.LUT UR36, UR4, 0xffe, URZ, 0xc0, !UPT ;  /* 0x00000ffe04247892 */ /* 0x000fe4000f8ec0ff */
[----:B------:R-:W-:Y:S02]  /*3610*/  ULOP3.LUT UR4, UR5, 0xffffff80, URZ, 0xc0, !UPT ;  /* 0xffffff8005047892 */ /* 0x000fe4000f8ec0ff */
[----:B------:R-:W-:Y:S02]  /*3620*/  UIADD3 UR36, UPT, UPT, -UR36, UR45, URZ ;  /* 0x0000002d24247290 */ /* 0x000fe4000fffe1ff */
[----:B------:R-:W-:Y:S01]  /*3630*/  UIADD3 UR4, UPT, UPT, UR65, UR4, URZ ;  /* 0x0000000441047290 */ /* 0x000fe2000fffe0ff */
[----:B------:R-:W2:Y:S03]  /*3640*/  SYNCS.PHASECHK.TRANS64.TRYWAIT P0, [UR46+0xc0], R0 ;  /* 0x0000c000ff0075a7 */ /* 0x000ea6000800112e */
[----:B------:R-:W-:Y:S01]  /*3650*/  ULEA UR36, UR36, UR4, 0x14 ;  /* 0x0000000424247291 */ /* 0x000fe2000f8ea0ff */
[----:B-123--:R-:W-:Y:S11]  /*3660*/  @!P0 BRA `(.L_x_60) ;  /* 0x0000005800888947 */ /* 0x00eff60003800000 */
.L_x_152:
[----:B------:R-:W-:Y:S01]  /*3670*/  IADD3 R10, PT, PT, R10, 0x1, RZ ;  /* 0x000000010a0a7810 */ /* 0x000fe20007ffe0ff */
[----:B------:R-:W-:Y:S06]  /*3680*/  BRA.U !UP4, `(.L_x_61) ;  /* 0x000000050c107547 */ /* 0x000fec000b800000 */
[----:B------:R-:W-:Y:S01]  /*3690*/  UPLOP3.LUT UP2, UPT, UPT, UPT, UPT, 0x40, 0x4 ;  /* 0x000000000004789c */ /* 0x000fe20003f4e870 */
[----:B------:R-:W-:Y:S01]  /*36a0*/  UMOV UR38, UR64 ;  /* 0x0000004000267c82 */ /* 0x000fe20008000000 */
[----:B------:R-:W-:Y:S01]  /*36b0*/  UMOV UR37, UR47 ;  /* 0x0000002f00257c82 */ /* 0x000fe20008000000 */
[----:B------:R-:W-:-:S08]  /*36c0*/  UMOV UR5, UR39 ;  /* 0x0000002700057c82 */ /* 0x000fd00008000000 */
.L_x_64:
[----:B------:R-:W-:Y:S02]  /*36d0*/  UIADD3 UR38, UPT, UPT, UR38, 0x1, URZ ;  /* 0x0000000126267890 */ /* 0x000fe4000fffe0ff */
[----:B------:R-:W-:Y:S02]  /*36e0*/  ULEA UR7, UR5, UR41, 0x3 ;  /* 0x0000002905077291 */ /* 0x000fe4000f8e18ff */
[----:B------:R-:W-:Y:S01]  /*36f0*/  UISETP.NE.AND UP3, UPT, UR38, URZ, UPT ;  /* 0x000000ff2600728c */ /* 0x000fe2000bf65270 */
[----:B--23--:R-:W-:Y:S10]  /*3700*/  @P2 BRA `(.L_x_62) ;  /* 0x00000000000c2947 */ /* 0x00cff40003800000 */
[----:B-1----:R-:W-:Y:S04]  /*3710*/  SHF.L.U32 R2, R8, 0x1f, RZ ;  /* 0x0000001f08027819 */ /* 0x002fe800000006ff */
[----:B------:R-:W1:Y:S02]  /*3720*/  SYNCS.PHASECHK.TRANS64.TRYWAIT P0, [UR7], R2 ;  /* 0x00000002ff0075a7 */ /* 0x000e640008001107 */
[----:B-1----:R-:W-:Y:S05]  /*3730*/  @!P0 BRA `(.L_x_63) ;  /* 0x00000058006c8947 */ /* 0x002fea0003800000 */
.L_x_62:
[----:B------:R-:W-:Y:S01]  /*3740*/  UISETP.NE.AND UP0, UPT, UR37, 0x1, UPT ;  /* 0x000000012500788c */ /* 0x000fe2000bf05270 */
[----:B------:R-:W-:Y:S01]  /*3750*/  PLOP3.LUT P2, PT, PT, PT, PT, 0x80, 0x8 ;  /* 0x000000000008781c */ /* 0x000fe20003f4f070 */
[----:B------:R-:W-:Y:S02]  /*3760*/  UIADD3 UR4, UPT, UPT, UR5, 0x1, URZ ;  /* 0x0000000105047890 */ /* 0x000fe4000fffe0ff */
[----:B------:R-:W-:Y:S02]  /*3770*/  UIADD3 UR40, UPT, UPT, UR7, 0x18, URZ ;  /* 0x0000001807287890 */ /* 0x000fe4000fffe0ff */
[----:B------:R-:W-:Y:S01]  /*3780*/  UISETP.NE.AND UP1, UPT, UR4, 0x3, UPT ;  /* 0x000000030400788c */ /* 0x000fe2000bf25270 */
[----:B------:R-:W-:Y:S01]  /*3790*/  PLOP3.LUT P0, PT, PT, PT, UP0, 0x80, 0x8 ;  /* 0x000000000008781c */ /* 0x000fe20003f0f008 */
[----:B------:R-:W-:Y:S02]  /*37a0*/  UIADD3 UR37, UPT, UPT, UR37, -0x1, URZ ;  /* 0xffffffff25257890 */ /* 0x000fe4000fffe0ff */
[----:B------:R-:W-:Y:S02]  /*37b0*/  USEL UR6, URZ, 0x1, UP1 ;  /* 0x00000001ff067887 */ /* 0x000fe40008800000 */
[----:B------:R-:W-:Y:S01]  /*37c0*/  USEL UR39, UR4, URZ, UP1 ;  /* 0x000000ff04277287 */ /* 0x000fe20008800000 */
[----:B------:R-:W-:Y:S01]  /*37d0*/  UMOV UR7, 0x40004040 ;  /* 0x4000404000077882 */ /* 0x000fe20000000000 */
[----:B------:R-:W-:Y:S02]  /*37e0*/  UMOV UR35, 0x40004040 ;  /* 0x4000404000237882 */ /* 0x000fe40000000000 */
[----:B------:R-:W-:Y:S01]  /*37f0*/  @UP0 ULEA UR4, UR39, UR41, 0x3 ;  /* 0x0000002927040291 */ /* 0x000fe2000f8e18ff */
[----:B------:R-:W-:Y:S01]  /*3800*/  LOP3.LUT R8, R8, UR6, RZ, 0x3c, !PT ;  /* 0x0000000608087c12 */ /* 0x000fe2000f8e3cff */
[----:B------:R-:W-:Y:S01]  /*3810*/  ULEA UR6, UR5, UR44, 0xb ;  /* 0x0000002c05067291 */ /* 0x000fe2000f8e58ff */
[----:B------:R-:W-:Y:S02]  /*3820*/  UMOV UR33, 0x40004040 ;  /* 0x4000404000217882 */ /* 0x000fe40000000000 */
[----:B-1----:R-:W-:Y:S01]  /*3830*/  @P0 SHF.L.U32 R0, R8, 0x1f, RZ ;  /* 0x0000001f08000819 */ /* 0x002fe200000006ff */
[----:B------:R-:W-:Y:S02]  /*3840*/  UIADD3 UR34, UPT, UPT, UR6, 0x2, URZ ;  /* 0x0000000206227890 */ /* 0x000fe4000fffe0ff */
[----:B------:R-:W-:Y:S01]  /*3850*/  UIADD3 UR30, UPT, UPT, UR6, 0x4, URZ ;  /* 0x00000004061e7890 */ /* 0x000fe2000fffe0ff */
[----:B------:R2:W3:Y:S01]  /*3860*/  @P0 SYNCS.PHASECHK.TRANS64.TRYWAIT P2, [UR4], R0 ;  /* 0x00000000ff0005a7 */ /* 0x0004e20008041104 */
[----:B------:R-:W-:Y:S02]  /*3870*/  ULEA UR4, UR5, UR43, 0xa ;  /* 0x0000002b05047291 */ /* 0x000fe4000f8e50ff */
[----:B------:R-:W-:Y:S02]  /*3880*/  UIADD3 UR26, UPT, UPT, UR6, 0x6, URZ ;  /* 0x00000006061a7890 */ /* 0x000fe4000fffe0ff */
        /* <DEDUP_REMOVED lines=10> */
[----:B------:R-:W-:Y:S01]  /*3930*/  UIADD3 UR8, UPT, UPT, UR4, 0x206, URZ ;  /* 0x0000020604087890 */ /* 0x000fe2000fffe0ff */
[----:B------:R-:W-:Y:S01]  /*3940*/  UMOV UR5, 0x40004040 ;  /* 0x4000404000057882 */ /* 0x000fe20000000000 */
[----:B------:R-:W-:Y:S01]  /*3950*/  UMOV UR31, 0x40004040 ;  /* 0x40004040001f7882 */ /* 0x000fe20000000000 */
[----:B------:R1:W-:Y:S01]  /*3960*/  UTCHMMA gdesc[UR4], gdesc[UR6], tmem[UR36], tmem[UR62], idesc[UR63], UP2 ;  /* 0x00ff3e06040075ea */ /* 0x0003e20009000024 */
[----:B------:R-:W-:Y:S01]  /*3970*/  UPLOP3.LUT UP2, UPT, UPT, UPT, UPT, 0x80, 0x8 ;  /* 0x000000000008789c */ /* 0x000fe20003f4f070 */
[----:B------:R2:W-:Y:S01]  /*3980*/  UTCHMMA gdesc[UR32], gdesc[UR34], tmem[UR36], tmem[UR60], idesc[UR61], UPT ;  /* 0x00ff3c22200075ea */ /* 0x0005e2000b800024 */
[----:B------:R-:W-:Y:S01]  /*3990*/  UMOV UR29, 0x40004040 ;  /* 0x40004040001d7882 */ /* 0x000fe20000000000 */
[----:B------:R-:W-:Y:S01]  /*39a0*/  UMOV UR27, 0x40004040 ;  /* 0x40004040001b7882 */ /* 0x000fe20000000000 */
        /* <DEDUP_REMOVED lines=12> */
[----:B------:R-:W-:Y:S01]  /*3a70*/  UMOV UR9, 0x40004040 ;  /* 0x4000404000097882 */ /* 0x000fe20000000000 */
[----:B------:R2:W-:Y:S01]  /*3a80*/  UTCHMMA gdesc[UR12], gdesc[UR14], tmem[UR36], tmem[UR50], idesc[UR51], UPT ;  /* 0x00ff320e0c0075ea */ /* 0x0005e2000b800024 */
[----:B------:R2:W-:Y:S01]  /*3a90*/  UTCHMMA gdesc[UR8], gdesc[UR10], tmem[UR36], tmem[UR48], idesc[UR49], UPT ;  /* 0x00ff300a080075ea */ /* 0x0005e2000b800024 */
[----:B------:R2:W-:Y:S01]  /*3aa0*/  UTCBAR.MULTICAST [UR40], URZ, UR42 ;  /* 0x000000ff280073e9 */ /* 0x0005e2000800082a */
[----:B-1----:R-:W-:Y:S01]  /*3ab0*/  UMOV UR5, UR39 ;  /* 0x0000002700057c82 */ /* 0x002fe20008000000 */
[----:B------:R-:W-:Y:S05]  /*3ac0*/  BRA.U UP3, `(.L_x_64) ;  /* 0xfffffffd03007547 */ /* 0x000fea000b83ffff */
.L_x_61:
[----:B------:R-:W-:Y:S01]  /*3ad0*/  UIADD3 UR4, UPT, UPT, UR45, 0x1, URZ ;  /* 0x000000012d047890 */ /* 0x000fe2000fffe0ff */
[C---:B------:R-:W-:Y:S01]  /*3ae0*/  ISETP.NE.AND P0, PT, R10.reuse, 0x2, PT ;  /* 0x000000020a00780c */ /* 0x040fe20003f05270 */
[----:B------:R-:W-:Y:S02]  /*3af0*/  UIADD3 UR5, UPT, UPT, UR46, 0xa0, URZ ;  /* 0x000000a02e057890 */ /* 0x000fe4000fffe0ff */
[----:B------:R-:W-:Y:S01]  /*3b00*/  UISETP.NE.AND UP0, UPT, UR4, 0x4, UPT ;  /* 0x000000040400788c */ /* 0x000fe2000bf05270 */
[----:B-12---:R-:W-:Y:S02]  /*3b10*/  SEL R0, RZ, 0x1, P0 ;  /* 0x00000001ff007807 */ /* 0x006fe40000000000 */
[----:B------:R-:W-:Y:S01]  /*3b20*/  SEL R10, R10, RZ, P0 ;  /* 0x000000ff0a0a7207 */ /* 0x000fe20000000000 */
[----:B------:R-:W-:Y:S01]  /*3b30*/  USEL UR6, URZ, 0x1, UP0 ;  /* 0x00000001ff067887 */ /* 0x000fe20008000000 */
[----:B------:R-:W-:Y:S01]  /*3b40*/  LOP3.LUT R9, R9, R0, RZ, 0x3c, !PT ;  /* 0x0000000009097212 */ /* 0x000fe200078e3cff */
[----:B------:R-:W-:Y:S01]  /*3b50*/  USEL UR45, UR4, URZ, UP0 ;  /* 0x000000ff042d7287 */ /* 0x000fe20008000000 */
[----:B------:R1:W-:Y:S03]  /*3b60*/  UTCBAR [UR5], URZ ;  /* 0x000000ff050073e9 */ /* 0x0003e600080000ff */
[----:B------:R-:W-:Y:S01]  /*3b70*/  LOP3.LUT R11, R11, UR6, RZ, 0x3c, !PT ;  /* 0x000000060b0b7c12 */ /* 0x000fe2000f8e3cff */
[----:B------:R-:W-:Y:S07]  /*3b80*/  @P1 BRA `(.L_x_65) ;  /* 0xfffffff800381947 */ /* 0x000fee000383ffff */
[----:B------:R-:W2:Y:S01]  /*3b90*/  S2UR UR8, SR_CgaCtaId ;  /* 0x00000000000879c3 */ /* 0x000ea20000008800 */
[----:B------:R-:W-:Y:S01]  /*3ba0*/  ELECT P0, URZ, PT ;  /* 0x0000000000ff782f */ /* 0x000fe20003800000 */
[----:B------:R-:W-:Y:S01]  /*3bb0*/  IMAD.MOV.U32 R0, RZ, RZ, 0x1 ;  /* 0x00000001ff007424 */ /* 0x000fe200078e00ff */
[----:B------:R-:W-:Y:S01]  /*3bc0*/  UIADD3 UR41, UPT, UPT, UR41, 0xc0, URZ ;  /* 0x000000c029297890 */ /* 0x000fe2000fffe0ff */
[----:B------:R-:W-:Y:S01]  /*3bd0*/  SHF.L.U32 R2, R11, 0x1f, RZ ;  /* 0x0000001f0b027819 */ /* 0x000fe200000006ff */
[----:B------:R-:W-:-:S03]  /*3be0*/  UMOV UR4, 0x40 ;  /* 0x0000004000047882 */ /* 0x000fc60000000000 */
[----:B------:R-:W-:Y:S01]  /*3bf0*/  UVIRTCOUNT.DEALLOC.SMPOOL 0x80 ;  /* 0x000000800000784c */ /* 0x000fe20000000000 */
[----:B--2---:R-:W-:Y:S02]  /*3c00*/  ULEA UR8, UR8, UR4, 0x18 ;  /* 0x0000000408087291 */ /* 0x004fe4000f8ec0ff */
[----:B------:R-:W-:-:S07]  /*3c10*/  ULEA UR4, UR45, UR41, 0x3 ;  /* 0x000000292d047291 */ /* 0x000fce000f8e18ff */
[----:B------:R2:W-:Y:S02]  /*3c20*/  @P0 STS.U8 [UR8+0x1c], R0 ;  /* 0x00001c00ff000988 */ /* 0x0005e40008000008 */
[----:B------:R-:W4:Y:S02]  /*3c30*/  SYNCS.PHASECHK.TRANS64.TRYWAIT P0, [UR4], R2 ;  /* 0x00000002ff0075a7 */ /* 0x000f240008001104 */
[----:B--2-4-:R-:W-:Y:S05]  /*3c40*/  @!P0 BRA `(.L_x_66) ;  /* 0x0000005400408947 */ /* 0x014fea0003800000 */
.L_x_155:
[----:B------:R-:W-:-:S04]  /*3c50*/  UIADD3 UR4, UPT, UPT, UR45, 0x1, URZ ;  /* 0x000000012d047890 */ /* 0x000fc8000fffe0ff */
[----:B------:R-:W-:-:S04]  /*3c60*/  UISETP.NE.AND UP0, UPT, UR4, 0x4, UPT ;  /* 0x000000040400788c */ /* 0x000fc8000bf05270 */
[----:B------:R-:W-:Y:S02]  /*3c70*/  USEL UR6, URZ, 0x1, UP0 ;  /* 0x00000001ff067887 */ /* 0x000fe40008000000 */
[----:B------:R-:W-:-:S04]  /*3c80*/  USEL UR4, UR4, URZ, UP0 ;  /* 0x000000ff04047287 */ /* 0x000fc80008000000 */
[----:B-1----:R-:W-:Y:S01]  /*3c90*/  ULEA UR5, UR4, UR41, 0x3 ;  /* 0x0000002904057291 */ /* 0x002fe2000f8e18ff */
[----:B--2---:R-:W-:-:S04]  /*3ca0*/  LOP3.LUT R2, R11, UR6, RZ, 0x3c, !PT ;  /* 0x000000060b027c12 */ /* 0x004fc8000f8e3cff */
[----:B------:R-:W-:-:S04]  /*3cb0*/  SHF.L.U32 R3, R2, 0x1f, RZ ;  /* 0x0000001f02037819 */ /* 0x000fc800000006ff */
[----:B------:R-:W1:Y:S02]  /*3cc0*/  SYNCS.PHASECHK.TRANS64.TRYWAIT P0, [UR5], R3 ;  /* 0x00000003ff0075a7 */ /* 0x000e640008001105 */
[----:B-1----:R-:W-:Y:S05]  /*3cd0*/  @!P0 BRA `(.L_x_67) ;  /* 0x0000005400348947 */ /* 0x002fea0003800000 */
.L_x_157:
        /* <DEDUP_REMOVED lines=9> */
.L_x_159:
[----:B------:R-:W-:-:S04]  /*3d70*/  UIADD3 UR4, UPT, UPT, UR4, 0x1, URZ ;  /* 0x0000000104047890 */ /* 0x000fc8000fffe0ff */
[----:B------:R-:W-:-:S04]  /*3d80*/  UISETP.NE.AND UP0, UPT, UR4, 0x4, UPT ;  /* 0x000000040400788c */ /* 0x000fc8000bf05270 */
[----:B------:R-:W-:Y:S02]  /*3d90*/  USEL UR5, URZ, 0x1, UP0 ;  /* 0x00000001ff057887 */ /* 0x000fe40008000000 */
[----:B------:R-:W-:-:S04]  /*3da0*/  USEL UR4, UR4, URZ, UP0 ;  /* 0x000000ff04047287 */ /* 0x000fc80008000000 */
[----:B------:R-:W-:Y:S01]  /*3db0*/  ULEA UR4, UR4, UR41, 0x3 ;  /* 0x0000002904047291 */ /* 0x000fe2000f8e18ff */
[----:B------:R-:W-:-:S04]  /*3dc0*/  LOP3.LUT R2, R2, UR5, RZ, 0x3c, !PT ;  /* 0x0000000502027c12 */ /* 0x000fc8000f8e3cff */
[----:B------:R-:W-:-:S04]  /*3dd0*/  SHF.L.U32 R2, R2, 0x1f, RZ ;  /* 0x0000001f02027819 */ /* 0x000fc800000006ff */
[----:B------:R-:W2:Y:S02]  /*3de0*/  SYNCS.PHASECHK.TRANS64.TRYWAIT P0, [UR4], R2 ;  /* 0x00000002ff0075a7 */ /* 0x000ea40008001104 */
[----:B--2---:R-:W-:Y:S05]  /*3df0*/  @!P0 BRA `(.L_x_69) ;  /* 0x00000054001c8947 */ /* 0x004fea0003800000 */
.L_x_161:
[----:B------:R-:W-:Y:S01]  /*3e00*/  NOP ;  /* 0x0000000000007918 */ /* 0x000fe20000000000 */
[----:B-1----:R-:W1:Y:S01]  /*3e10*/  LDS R0, [UR8+0x14] ;  /* 0x00001408ff007984 */ /* 0x002e620008000800 */
[----:B------:R-:W-:Y:S01]  /*3e20*/  ULOP3.LUT UR4, UR65, 0xffff, URZ, 0xc0, !UPT ;  /* 0x0000ffff41047892 */ /* 0x000fe2000f8ec0ff */
[----:B------:R-:W-:Y:S01]  /*3e30*/  UMOV UR5, 0xffff ;  /* 0x0000ffff00057882 */ /* 0x000fe20000000000 */
[----:B------:R-:W-:Y:S02]  /*3e40*/  UMOV UR6, 0x1 ;  /* 0x0000000100067882 */ /* 0x000fe40000000000 */
[----:B------:R-:W-:-:S04]  /*3e50*/  USHF.R.U32.HI UR4, URZ, 0x5, UR4 ;  /* 0x00000005ff047899 */ /* 0x000fc80008011604 */
[----:B------:R-:W-:Y:S02]  /*3e60*/  USHF.L.U32 UR5, UR5, UR4, URZ ;  /* 0x0000000405057299 */ /* 0x000fe400080006ff */
[----:B------:R-:W-:-:S04]  /*3e70*/  USHF.L.U32 UR4, UR6, UR4, URZ ;  /* 0x0000000406047299 */ /* 0x000fc800080006ff */
[----:B-1----:R-:W-:-:S04]  /*3e80*/  LOP3.LUT R0, R0, UR5, RZ, 0xc0, !PT ;  /* 0x0000000500007c12 */ /* 0x002fc8000f8ec0ff */
[----:B------:R-:W-:-:S13]  /*3e90*/  ISETP.NE.AND P0, PT, R0, UR5, PT ;  /* 0x0000000500007c0c */ /* 0x000fda000bf05270 */
[----:B------:R-:W-:Y:S05]  /*3ea0*/  @P0 BRA `(.L_x_70) ;  /* 0x0000000000580947 */ /* 0x000fea0003800000 */
[----:B------:R-:W1:Y:S02]  /*3eb0*/  LDS R0, [UR8+0x18] ;  /* 0x00001808ff007984 */ /* 0x000e640008000800 */
[----:B-1----:R-:W-:-:S04]  /*3ec0*/  LOP3.LUT R0, R0, UR4, RZ, 0xc0, !PT ;  /* 0x0000000400007c12 */ /* 0x002fc8000f8ec0ff */
[----:B------:R-:W-:-:S13]  /*3ed0*/  ISETP.NE.AND P0, PT, R0, UR4, PT ;  /* 0x0000000400007c0c */ /* 0x000fda000bf05270 */
[----:B------:R-:W-:Y:S05]  /*3ee0*/  @P0 BRA `(.L_x_71) ;  /* 0x00000000003c0947 */ /* 0x000fea0003800000 */
[----:B------:R-:W1:Y:S01]  /*3ef0*/  S2R R2, SR_LANEID ;  /* 0x0000000000027919 */ /* 0x000e620000000000 */
[----:B------:R-:W-:-:S06]  /*3f00*/  ULOP3.LUT UR5, URZ, UR5, URZ, 0x33, !UPT ;  /* 0x00000005ff057292 */ /* 0x000fcc000f8e33ff */
[----:B------:R-:W-:-:S04]  /*3f10*/  IMAD.U32 R0, RZ, RZ, UR5 ;  /* 0x00000005ff007e24 */ /* 0x000fc8000f8e00ff */
[----:B------:R2:W4:Y:S02]  /*3f20*/  REDUX UR7, R0 ;  /* 0x00000000000773c4 */ /* 0x0005240000000000 */
[----:B------:R1:W-:Y:S01]  /*3f30*/  UTCATOMSWS.AND URZ, UR5 ;  /* 0x0000000500ff79e3 */ /* 0x0003e20008000000 */
[----:B--2---:R-:W-:Y:S01]  /*3f40*/  LOP3.LUT R0, RZ, UR4, RZ, 0x33, !PT ;  /* 0x00000004ff007c12 */ /* 0x004fe2000f8e33ff */
[----:B------:R-:W-:Y:S02]  /*3f50*/  VOTEU.ANY UR4, UPT, PT ;  /* 0x0000000000047886 */ /* 0x000fe400038e0100 */
[----:B------:R-:W-:Y:S02]  /*3f60*/  UFLO.U32 UR4, UR4 ;  /* 0x00000004000472bd */ /* 0x000fe400080e0000 */
[----:B------:R-:W2:Y:S04]  /*3f70*/  REDUX UR6, R0 ;  /* 0x00000000000673c4 */ /* 0x000ea80000000000 */
[----:B-1----:R-:W-:-:S02]  /*3f80*/  ISETP.EQ.U32.AND P0, PT, R2, UR4, PT ;  /* 0x0000000402007c0c */ /* 0x002fc4000bf02070 */
[----:B----4-:R-:W-:-:S11]  /*3f90*/  MOV R2, UR7 ;  /* 0x0000000700027c02 */ /* 0x010fd60008000f00 */
[----:B------:R1:W-:Y:S01]  /*3fa0*/  @P0 ATOMS.AND RZ, [UR8+0x14], R2 ;  /* 0x00001402ffff098c */ /* 0x0003e2000a800008 */
[----:B--2---:R-:W-:-:S05]  /*3fb0*/  IMAD.U32 R0, RZ, RZ, UR6 ;  /* 0x00000006ff007e24 */ /* 0x004fca000f8e00ff */
[----:B------:R1:W-:Y:S01]  /*3fc0*/  @P0 ATOMS.AND RZ, [UR8+0x18], R0 ;  /* 0x00001800ffff098c */ /* 0x0003e2000a800008 */
[----:B------:R-:W-:Y:S05]  /*3fd0*/  BRA `(.L_x_72) ;  /* 0x0000000000147947 */ /* 0x000fea0003800000 */
.L_x_71:
[----:B------:R-:W-:Y:S02]  /*3fe0*/  MOV R2, 0x4000 ;  /* 0x0000400000027802 */ /* 0x000fe40000000f00 */
[----:B---3-5:R-:W-:Y:S05]  /*3ff0*/  CALL.REL.NOINC `($__internal_0_$__cuda_sm10x_tcgen05_guardrail_trap_col_being_dealloced_not_returned_by_alloc) ;  /* 0x0000005800047944 */ /* 0x028fea0003c00000 */
[----:B------:R-:W-:Y:S05]  /*4000*/  BRA `(.L_x_72) ;  /* 0x0000000000087947 */ /* 0x000fea0003800000 */
.L_x_70:
[----:B------:R-:W-:Y:S02]  /*4010*/  MOV R2, 0x4030 ;  /* 0x0000403000027802 */ /* 0x000fe40000000f00 */
[----:B---3-5:R-:W-:Y:S05]  /*4020*/  CALL.REL.NOINC `($__internal_2_$__cuda_sm10x_tcgen05_guardrail_trap_unallocated_columns_being_dealloced) ;  /* 0x0000005800107944 */ /* 0x028fea0003c00000 */
.L_x_72:
[----:B------:R-:W-:Y:S01]  /*4030*/  NOP ;  /* 0x0000000000007918 */ /* 0x000fe20000000000 */
[----:B------:R-:W-:Y:S05]  /*4040*/  EXIT ;  /* 0x000000000000794d */ /* 0x000fea0003800000 */
.L_x_54:
[----:B------:R-:W-:-:S09]  /*4050*/  UISETP.NE.OR UP0, UPT, UR18, 0x3, !UP3 ;  /* 0x000000031200788c */ /* 0x000fd2000df05670 */
[----:B------:R-:W-:Y:S05]  /*4060*/  BRA.U UP0, `(.L_x_73) ;  /* 0x0000001100807547 */ /* 0x000fea000b800000 */
[----:B------:R-:W2:Y:S01]  /*4070*/  LDCU.64 UR4, c[0x0][0x888] ;  /* 0x00011100ff0477ac */ /* 0x000ea20008000a00 */
[----:B------:R-:W3:Y:S01]  /*4080*/  LDC.64 R12, c[0x0][0x348] ;  /* 0x0000d200ff0c7b82 */ /* 0x000ee20000000a00 */
[----:B------:R-:W-:Y:S02]  /*4090*/  HFMA2 R9, -RZ, RZ, 0, 0 ;  /* 0x00000000ff097431 */ /* 0x000fe400000001ff */
[----:B------:R-:W-:Y:S01]  /*40a0*/  IMAD.MOV.U32 R11, RZ, RZ, 0x1 ;  /* 0x00000001ff0b7424 */ /* 0x000fe200078e00ff */
[----:B------:R-:W4:Y:S01]  /*40b0*/  LDCU UR38, c[0x0][0x370] ;  /* 0x00006e00ff2677ac */ /* 0x000f220008000800 */
[----:B------:R-:W-:Y:S01]  /*40c0*/  IMAD.MOV.U32 R10, RZ, RZ, RZ ;  /* 0x000000ffff0a7224 */ /* 0x000fe200078e00ff */
[----:B------:R-:W-:Y:S01]  /*40d0*/  MOV R3, 0x2000 ;  /* 0x0000200000037802 */ /* 0x000fe20000000f00 */
[----:B------:R-:W4:Y:S01]  /*40e0*/  LDCU.128 UR48, c[0x0][0xb10] ;  /* 0x00016200ff3077ac */ /* 0x000f220008000c00 */
[----:B------:R-:W1:Y:S01]  /*40f0*/  LDCU UR37, c[0x0][0x374] ;  /* 0x00006e80ff2577ac */ /* 0x000e620008000800 */
[----:B------:R-:W1:Y:S01]  /*4100*/  LDCU.64 UR30, c[0x0][0x890] ;  /* 0x00011200ff1e77ac */ /* 0x000e620008000a00 */
[----:B------:R-:W1:Y:S01]  /*4110*/  LDCU UR15, c[0x0][0xb0c] ;  /* 0x00016180ff0f77ac */ /* 0x000e620008000800 */
[----:B--2---:R-:W-:Y:S01]  /*4120*/  UISETP.NE.U32.AND UP0, UPT, UR4, URZ, UPT ;  /* 0x000000ff0400728c */ /* 0x004fe2000bf05070 */
[----:B------:R-:W2:Y:S01]  /*4130*/  LDCU UR44, c[0x0][0xb20] ;  /* 0x00016400ff2c77ac */ /* 0x000ea20008000800 */
[----:B------:R-:W2:Y:S01]  /*4140*/  LDCU UR4, c[0x0][0xb30] ;  /* 0x00016600ff0477ac */ /* 0x000ea20008000800 */
[----:B------:R-:W-:Y:S01]  /*4150*/  UMOV UR21, 0x400 ;  /* 0x0000040000157882 */ /* 0x000fe20000000000 */
[----:B----4-:R-:W-:-:S02]  /*4160*/  UIMAD.WIDE.U32 UR6, UR38, UR48, URZ ;  /* 0x00000030260672a5 */ /* 0x010fc4000f8e00ff */
[----:B-1----:R-:W-:Y:S02]  /*4170*/  UIMAD.WIDE.U32 UR8, UR37, UR51, URZ ;  /* 0x00000033250872a5 */ /* 0x002fe4000f8e00ff */
[----:B------:R-:W-:Y:S02]  /*4180*/  ULEA UR21, UR47, UR21, 0x18 ;  /* 0x000000152f157291 */ /* 0x000fe4000f8ec0ff */
[----:B------:R-:W-:Y:S02]  /*4190*/  USEL UR39, URZ, 0x1, UP6 ;  /* 0x00000001ff277887 */ /* 0x000fe4000b000000 */
[----:B------:R-:W-:Y:S02]  /*41a0*/  UISETP.NE.U32.AND UP6, UPT, UR30, URZ, UPT ;  /* 0x000000ff1e00728c */ /* 0x000fe4000bfc5070 */
[----:B------:R-:W-:Y:S02]  /*41b0*/  UIADD3 UR40, UPT, UPT, UR21, 0x48, URZ ;  /* 0x0000004815287890 */ /* 0x000fe4000fffe0ff */
[----:B------:R-:W-:-:S02]  /*41c0*/  UISETP.NE.AND.EX UP5, UPT, UR5, URZ, UPT, UP0 ;  /* 0x000000ff0500728c */ /* 0x000fc4000bfa5300 */
[----:B------:R-:W-:Y:S01]  /*41d0*/  UISETP.NE.AND UP0, UPT, UR42, 0x1, UPT ;  /* 0x000000012a00788c */ /* 0x000fe2000bf05270 */
[----:B------:R-:W-:Y:S01]  /*41e0*/  UMOV UR6, UR7 ;  /* 0x0000000700067c82 */ /* 0x000fe20008000000 */
[----:B------:R-:W-:Y:S01]  /*41f0*/  UMOV UR41, UR9 ;  /* 0x0000000900297c82 */ /* 0x000fe20008000000 */
[----:B------:R-:W-:Y:S02]  /*4200*/  UISETP.NE.AND UP0, UPT, UR15, 0x1, UPT ;  /* 0x000000010f00788c */ /* 0x000fe4000bf05270 */
[----:B------:R-:W-:Y:S02]  /*4210*/  UPLOP3.LUT UP4, UPT, UPT, UPT, UPT, 0x40, 0x4 ;  /* 0x000000000004789c */ /* 0x000fe40003f8e870 */
[----:B------:R-:W-:Y:S01]  /*4220*/  UISETP.GE.AND UP2, UPT, UR42, 0x1, UPT ;  /* 0x000000012a00788c */ /* 0x000fe2000bf46270 */
[----:B------:R-:W1:Y:S01]  /*4230*/  LDCU.64 UR22, c[0x0][0xb28] ;  /* 0x00016500ff1677ac */ /* 0x000e620008000a00 */
[----:B------:R-:W-:Y:S02]  /*4240*/  UISETP.NE.AND.EX UP6, UPT, UR31, URZ, UPT, UP6 ;  /* 0x000000ff1f00728c */ /* 0x000fe4000bfc5360 */
[----:B------:R-:W-:-:S02]  /*4250*/  UIADD3 UR33, UPT, UPT, UR21, 0x30, URZ ;  /* 0x0000003015217890 */ /* 0x000fc4000fffe0ff */
[----:B------:R-:W-:Y:S02]  /*4260*/  UIADD3 UR25, UPT, UPT, UR21, 0x38, URZ ;  /* 0x0000003815197890 */ /* 0x000fe4000fffe0ff */
[----:B------:R-:W-:Y:S02]  /*4270*/  UIADD3 UR17, UPT, UPT, UR21, 0x40, URZ ;  /* 0x0000004015117890 */ /* 0x000fe4000fffe0ff */
[----:B------:R-:W-:Y:S02]  /*4280*/  UPRMT UR40, UR47, 0x654, UR40 ;  /* 0x000006542f287896 */ /* 0x000fe40008000028 */
[----:B------:R-:W-:Y:S02]  /*4290*/  USHF.R.U32.HI UR43, URZ, UR49, UR6 ;  /* 0x00000031ff2b7299 */ /* 0x000fe40008011606 */
[----:B--2---:R-:W-:Y:S02]  /*42a0*/  USHF.R.U32.HI UR41, URZ, UR44, UR41 ;  /* 0x0000002cff297299 */ /* 0x004fe40008011629 */
[----:B------:R-:W-:-:S02]  /*42b0*/  UISETP.NE.AND UP0, UPT, UR50, 0x1, UPT ;  /* 0x000000013200788c */ /* 0x000fc4000bf05270 */
[----:B---3--:R-:W-:-:S11]  /*42c0*/  UISETP.NE.AND UP3, UPT, UR4, 0x1, UPT ;  /* 0x000000010400788c */ /* 0x008fd6000bf65270 */
.L_x_84:
[C---:B------:R-:W-:Y:S02]  /*42d0*/  LEA R8, R10.reuse, UR21, 0x3 ;  /* 0x000000150a087c11 */ /* 0x040fe4000f8e18ff */
[----:B------:R-:W-:Y:S02]  /*42e0*/  SHF.L.U32 R0, R9, 0x1f, RZ ;  /* 0x0000001f09007819 */ /* 0x000fe400000006ff */
[----:B------:R-:W-:Y:S02]  /*42f0*/  LEA R4, R10, UR21, 0x4 ;  /* 0x000000150a047c11 */ /* 0x000fe4000f8e20ff */
[----:B--2---:R-:W2:Y:S02]  /*4300*/  SYNCS.PHASECHK.TRANS64.TRYWAIT P0, [R8+URZ+0x80], R0 ;  /* 0x00008000080075a7 */ /* 0x004ea400080011ff */
[----:B--2---:R-:W-:Y:S05]  /*4310*/  @!P0 BRA `(.L_x_74) ;  /* 0x0000004c00ec8947 */ /* 0x004fea0003800000 */
.L_x_162:
[----:B------:R-:W3:Y:S01]  /*4320*/  LDS.128 R4, [R4+0x110] ;  /* 0x0001100004047984 */ /* 0x000ee20000000c00 */
[----:B------:R-:W-:Y:S01]  /*4330*/  UISETP.GE.AND UP0, UPT, UR42, 0x1, UPT ;  /* 0x000000012a00788c */ /* 0x000fe2000bf06270 */
[----:B------:R-:W-:Y:S01]  /*4340*/  @!PT LDS RZ, [RZ] ;  /* 0x00000000fffff984 */ /* 0x000fe20000000800 */
[----:B------:R-:W-:Y:S01]  /*4350*/  @!PT LDS RZ, [RZ] ;  /* 0x00000000fffff984 */ /* 0x000fe20000000800 */
[----:B------:R-:W-:Y:S01]  /*4360*/  @!PT LDS RZ, [RZ] ;  /* 0x00000000fffff984 */ /* 0x000fe20000000800 */
[----:B------:R-:W-:Y:S01]  /*4370*/  @!PT LDS RZ, [RZ] ;  /* 0x00000000fffff984 */ /* 0x000fe20000000800 */
[----:B------:R4:W-:Y:S06]  /*4380*/  MEMBAR.ALL.CTA ;  /* 0x0000000000007992 */ /* 0x0009ec0000008000 */
[----:B----4-:R-:W4:Y:S01]  /*4390*/  FENCE.VIEW.ASYNC.S ;  /* 0x00000000000073c6 */ /* 0x010f220000000000 */
[----:B---3--:R-:W-:Y:S11]  /*43a0*/  LOP3.LUT P0, RZ, R6, 0x1, RZ, 0xc0, !PT ;  /* 0x0000000106ff7812 */ /* 0x008ff6000780c0ff */
[----:B------:R-:W-:Y:S02]  /*43b0*/  @!UPT UIADD3 URZ, UPT, UPT, URZ, URZ, URZ ;  /* 0x000000fffffff290 */ /* 0x000fe4000fffe0ff */
[----:B----4-:R-:W-:Y:S01]  /*43c0*/  VOTEU.ANY UP2, P0 ;  /* 0x0000000000ff7886 */ /* 0x010fe20000040100 */
[----:B------:R-:W-:Y:S11]  /*43d0*/  PLOP3.LUT P0, PT, PT, PT, UP2, 0x80, 0x8 ;  /* 0x000000000008781c */ /* 0x000ff60003f0f028 */
[----:B------:R-:W-:Y:S02]  /*43e0*/  @!UPT UIADD3 URZ, UPT, UPT, URZ, URZ, URZ ;  /* 0x000000fffffff290 */ /* 0x000fe4000fffe0ff */
[----:B--2---:R-:W-:Y:S02]  /*43f0*/  @P0 SHF.R.U32.HI R0, RZ, 0x10, R5 ;  /* 0x00000010ff000819 */ /* 0x004fe40000011605 */
[----:B------:R-:W-:Y:S02]  /*4400*/  @P0 MOV R2, R4 ;  /* 0x0000000400020202 */ /* 0x000fe40000000f00 */
[----:B------:R-:W-:Y:S01]  /*4410*/  @P0 R2UR UR4, R0 ;  /* 0x00000000000402ca */ /* 0x000fe200000e0000 */
[----:B------:R-:W-:Y:S01]  /*4420*/  VIADD R0, R8, 0x90 ;  /* 0x0000009008007836 */ /* 0x000fe20000000000 */
[----:B------:R-:W-:Y:S02]  /*4430*/  @P0 LOP3.LUT R4, R5, 0xffff, RZ, 0xc0, !PT ;  /* 0x0000ffff05040812 */ /* 0x000fe400078ec0ff */
[----:B------:R-:W-:Y:S02]  /*4440*/  @P0 R2UR UR6, R2 ;  /* 0x00000000020602ca */ /* 0x000fe400000e0000 */
[----:B------:R-:W-:Y:S02]  /*4450*/  PRMT R0, RZ, 0x654, R0 ;  /* 0x00000654ff007816 */ /* 0x000fe40000000000 */
[----:B------:R-:W-:Y:S02]  /*4460*/  @P0 R2UR UR5, R4 ;  /* 0x00000000040502ca */ /* 0x000fe400000e0000 */
[----:B------:R2:W-:Y:S03]  /*4470*/  SYNCS.ARRIVE.TRANS64.RED.A1T0 RZ, [R0+URZ], RZ ;  /* 0x000000ff00ff79a7 */ /* 0x0005e600081004ff */
[----:B------:R-:W-:Y:S04]  /*4480*/  @UP2 UMOV UR29, UR4 ;  /* 0x00000004001d2c82 */ /* 0x000fe80008000000 */
[----:B------:R-:W-:Y:S04]  /*4490*/  @UP2 UMOV UR14, UR6 ;  /* 0x00000006000e2c82 */ /* 0x000fe80008000000 */
[----:B------:R-:W-:Y:S01]  /*44a0*/  @UP2 UMOV UR13, UR5 ;  /* 0x00000005000d2c82 */ /* 0x000fe20008000000 */
[----:B------:R-:W-:Y:S05]  /*44b0*/  BRA.U !UP0, `(.L_x_75) ;  /* 0x0000000108c07547 */ /* 0x000fea000b800000 */
[----:B------:R-:W-:Y:S02]  /*44c0*/  UIMAD.WIDE.U32 UR18, UR13, UR51, URZ ;  /* 0x000000330d1272a5 */ /* 0x000fe4000f8e00ff */
[----:B------:R-:W-:Y:S02]  /*44d0*/  UP2UR UR16, UPR, URZ, 0x4 ;  /* 0x00000004ff107883 */ /* 0x000fe40008000000 */
[----:B------:R-:W-:Y:S02]  /*44e0*/  UISETP.NE.AND UP2, UPT, UR50, 0x1, UPT ;  /* 0x000000013200788c */ /* 0x000fe4000bf45270 */
[----:B------:R-:W-:Y:S02]  /*44f0*/  UIMAD.WIDE.U32 UR26, UR14, UR48, URZ ;  /* 0x000000300e1a72a5 */ /* 0x000fe4000f8e00ff */
[----:B------:R-:W-:Y:S02]  /*4500*/  USEL UR4, UR37, UR41, !UP2 ;  /* 0x0000002925047287 */ /* 0x000fe4000d000000 */
[----:B------:R-:W-:Y:S02]  /*4510*/  UISETP.NE.AND UP0, UPT, UR15, 0x1, UPT ;  /* 0x000000010f00788c */ /* 0x000fe4000bf05270 */
[----:B------:R-:W-:Y:S02]  /*4520*/  UP2UR UR20, UPR, URZ, 0x2 ;  /* 0x00000002ff147883 */ /* 0x000fe40008000000 */
[----:B------:R-:W-:Y:S02]  /*4530*/  UISETP.NE.AND UP1, UPT, UR42, 0x1, UPT ;  /* 0x000000012a00788c */ /* 0x000fe4000bf25270 */
[----:B-1----:R-:W-:Y:S02]  /*4540*/  UIMAD.WIDE.U32 UR8, UR4, UR22, URZ ;  /* 0x00000016040872a5 */ /* 0x002fe4000f8e00ff */
[----:B------:R-:W-:Y:S01]  /*4550*/  USEL UR7, UR38, UR43, !UP0 ;  /* 0x0000002b26077287 */ /* 0x000fe2000c000000 */
[----:B------:R-:W-:Y:S02]  /*4560*/  UMOV UR5, UR19 ;  /* 0x0000001300057c82 */ /* 0x000fe40008000000 */
[----:B------:R-:W-:Y:S02]  /*4570*/  USHF.R.U32.HI UR6, URZ, UR44, UR5 ;  /* 0x0000002cff067299 */ /* 0x000fe40008011605 */
[----:B------:R-:W-:Y:S02]  /*4580*/  UIMAD.WIDE.U32 UR10, UR7, UR22, URZ ;  /* 0x00000016070a72a5 */ /* 0x000fe4000f8e00ff */
[----:B------:R-:W-:Y:S02]  /*4590*/  USEL UR6, UR13, UR6, !UP2 ;  /* 0x000000060d067287 */ /* 0x000fe4000d000000 */
[----:B------:R-:W-:Y:S01]  /*45a0*/  UISETP.NE.AND UP2, UPT, UR16, URZ, UPT ;  /* 0x000000ff1000728c */ /* 0x000fe2000bf45270 */
[----:B------:R-:W-:Y:S02]  /*45b0*/  UMOV UR5, UR27 ;  /* 0x0000001b00057c82 */ /* 0x000fe40008000000 */
[----:B------:R-:W-:Y:S03]  /*45c0*/  USHF.R.U32.HI UR12, URZ, UR49, UR5 ;  /* 0x00000031ff0c7299 */ /* 0x000fe60008011605 */
[----:B------:R-:W-:Y:S02]  /*45d0*/  UMOV UR5, UR9 ;  /* 0x0000000900057c82 */ /* 0x000fe40008000000 */
[----:B------:R-:W-:Y:S03]  /*45e0*/  @UP1 USHF.R.U32.HI UR4, URZ, UR23, UR5 ;  /* 0x00000017ff041299 */ /* 0x000fe60008011605 */
[----:B------:R-:W-:Y:S01]  /*45f0*/  UMOV UR5, UR11 ;  /* 0x0000000b00057c82 */ /* 0x000fe20008000000 */
[----:B------:R-:W-:Y:S02]  /*4600*/  UIMAD UR4, UR42, UR4, URZ ;  /* 0x000000042a0472a4 */ /* 0x000fe4000f8e02ff */
[----:B------:R-:W-:Y:S02]  /*4610*/  @UP1 USHF.R.U32.HI UR7, URZ, UR23, UR5 ;  /* 0x00000017ff071299 */ /* 0x000fe40008011605 */
[----:B------:R-:W-:Y:S02]  /*4620*/  USEL UR5, UR14, UR12, !UP0 ;  /* 0x0000000c0e057287 */ /* 0x000fe4000c000000 */
[----:B------:R-:W-:Y:S02]  /*4630*/  UIMAD.WIDE.U32 UR10, UR6, UR22, URZ ;  /* 0x00000016060a72a5 */ /* 0x000fe4000f8e00ff */
[----:B------:R-:W-:Y:S02]  /*4640*/  UIMAD UR8, UR42, UR7, URZ ;  /* 0x000000072a0872a4 */ /* 0x000fe4000f8e02ff */
[----:B------:R-:W-:Y:S03]  /*4650*/  UISETP.GE.AND UP0, UPT, UR6, UR4, UPT ;  /* 0x000000040600728c */ /* 0x000fe6000bf06270 */
[----:B------:R-:W-:Y:S01]  /*4660*/  UMOV UR4, UR11 ;  /* 0x0000000b00047c82 */ /* 0x000fe20008000000 */
[----:B------:R-:W-:Y:S02]  /*4670*/  UISETP.GE.OR UP0, UPT, UR5, UR8, UP0 ;  /* 0x000000080500728c */ /* 0x000fe40008706670 */
[----:B------:R-:W-:Y:S02]  /*4680*/  USHF.R.U32.HI UR4, URZ, UR23, UR4 ;  /* 0x00000017ff047299 */ /* 0x000fe40008011604 */
[----:B------:R-:W-:Y:S02]  /*4690*/  UIMAD.WIDE.U32 UR8, UR5, UR22, URZ ;  /* 0x00000016050872a5 */ /* 0x000fe4000f8e00ff */
[----:B------:R-:W-:Y:S04]  /*46a0*/  USEL UR10, UR6, UR4, !UP1 ;  /* 0x00000004060a7287 */ /* 0x000fe8000c800000 */
[----:B------:R-:W-:Y:S01]  /*46b0*/  UIADD3 UR11, UPT, UPT, -UR10, URZ, URZ ;  /* 0x000000ff0a0b7290 */ /* 0x000fe2000fffe1ff */
[----:B------:R-:W-:Y:S02]  /*46c0*/  @!UP0 UMOV UR4, UR9 ;  /* 0x0000000900048c82 */ /* 0x000fe40008000000 */
[----:B------:R-:W-:Y:S02]  /*46d0*/  @!UP0 USHF.R.U32.HI UR4, URZ, UR23, UR4 ;  /* 0x00000017ff048299 */ /* 0x000fe40008011604 */
[----:B------:R-:W-:Y:S02]  /*46e0*/  UIMAD UR8, UR42, UR11, UR6 ;  /* 0x0000000b2a0872a4 */ /* 0x000fe4000f8e0206 */
[----:B------:R-:W-:Y:S02]  /*46f0*/  @!UP0 USEL UR4, UR5, UR4, !UP1 ;  /* 0x0000000405048287 */ /* 0x000fe4000c800000 */
[----:B------:R-:W-:Y:S02]  /*4700*/  UISETP.NE.AND UP1, UPT, UR20, URZ, UPT ;  /* 0x000000ff1400728c */ /* 0x000fe4000bf25270 */
[----:B------:R-:W-:Y:S02]  /*4710*/  @!UP0 UIMAD UR8, UR7, UR8, UR4 ;  /* 0x00000008070882a4 */ /* 0x000fe4000f8e0204 */
[----:B------:R-:W-:Y:S02]  /*4720*/  @!UP0 UIADD3 UR9, UPT, UPT, UR10, -UR4, URZ ;  /* 0x800000040a098290 */ /* 0x000fe4000fffe0ff */
[----:B------:R-:W-:Y:S02]  /*4730*/  UIADD3 UR4, UPT, UPT, -UR5, URZ, URZ ;  /* 0x000000ff05047290 */ /* 0x000fe4000fffe1ff */
[----:B------:R-:W-:Y:S02]  /*4740*/  UIADD3 UR7, UPT, UPT, -UR6, URZ, URZ ;  /* 0x000000ff06077290 */ /* 0x000fe4000fffe1ff */
[----:B------:R-:W-:Y:S02]  /*4750*/  @!UP0 UIMAD UR6, UR9, UR42, UR5 ;  /* 0x0000002a090682a4 */ /* 0x000fe4000f8e0205 */
[----:B------:R-:W-:Y:S02]  /*4760*/  UIMAD UR14, UR15, UR4, UR14 ;  /* 0x000000040f0e72a4 */ /* 0x000fe4000f8e020e */
[----:B------:R-:W-:Y:S01]  /*4770*/  UIMAD UR13, UR50, UR7, UR13 ;  /* 0x00000007320d72a4 */ /* 0x000fe2000f8e020d */
[----:B------:R-:W-:Y:S02]  /*4780*/  @!UP0 UMOV UR5, UR8 ;  /* 0x0000000800058c82 */ /* 0x000fe40008000000 */
[----:B------:R-:W-:Y:S02]  /*4790*/  UIMAD UR14, UR5, UR15, UR14 ;  /* 0x0000000f050e72a4 */ /* 0x000fe4000f8e020e */
[----:B------:R-:W-:Y:S11]  /*47a0*/  UIMAD UR13, UR6, UR50, UR13 ;  /* 0x00000032060d72a4 */ /* 0x000ff6000f8e020d */
[----:B------:R-:W-:Y:S01]  /*47b0*/  @!UPT UIADD3 URZ, UPT, UPT, URZ, URZ, URZ ;  /* 0x000000fffffff290 */ /* 0x000fe2000fffe0ff */
.L_x_75:
[----:B------:R-:W3:Y:S01]  /*47c0*/  @!UP3 LDCU.128 UR8, c[0x0][0xb10] ;  /* 0x00016200ff08b7ac */ /* 0x000ee20008000c00 */
[----:B------:R-:W-:Y:S02]  /*47d0*/  ISETP.NE.U32.AND P0, PT, RZ, UR30, PT ;  /* 0x0000001eff007c0c */ /* 0x000fe4000bf05070 */
[----:B------:R-:W-:Y:S02]  /*47e0*/  SHF.L.U32 R4, R11, 0x1f, RZ ;  /* 0x0000001f0b047819 */ /* 0x000fe400000006ff */
[----:B------:R-:W-:Y:S01]  /*47f0*/  ISETP.NE.AND.EX P0, PT, RZ, UR31, PT, P0 ;  /* 0x0000001fff007c0c */ /* 0x000fe2000bf05300 */
[----:B------:R-:W4:Y:S01]  /*4800*/  @!UP3 LDCU UR5, c[0x0][0xb0c] ;  /* 0x00016180ff05b7ac */ /* 0x000f220008000800 */
[----:B------:R-:W-:Y:S02]  /*4810*/  USHF.L.U32 UR35, UR24, 0x6, URZ ;  /* 0x0000000618237899 */ /* 0x000fe400080006ff */
[----:B------:R-:W-:Y:S02]  /*4820*/  USHF.L.U32 UR34, UR28, 0x7, URZ ;  /* 0x000000071c227899 */ /* 0x000fe400080006ff */
[----:B---3--:R-:W-:Y:S07]  /*4830*/  UIMAD.WIDE.U32 UR6, UR14, UR8, URZ ;  /* 0x000000080e0672a5 */ /* 0x008fee000f8e00ff */
[----:B------:R-:W-:Y:S01]  /*4840*/  @!UP3 UMOV UR4, UR7 ;  /* 0x000000070004bc82 */ /* 0x000fe20008000000 */
[----:B----4-:R-:W-:Y:S02]  /*4850*/  @!UP3 UISETP.NE.AND UP0, UPT, UR5, 0x1, UPT ;  /* 0x000000010500b88c */ /* 0x010fe4000bf05270 */
[----:B------:R-:W-:Y:S02]  /*4860*/  @!UP3 USHF.R.U32.HI UR4, URZ, UR9, UR4 ;  /* 0x00000009ff04b299 */ /* 0x000fe40008011604 */
[----:B------:R-:W-:Y:S02]  /*4870*/  UIMAD.WIDE.U32 UR6, UR13, UR11, URZ ;  /* 0x0000000b0d0672a5 */ /* 0x000fe4000f8e00ff */
[----:B------:R-:W-:Y:S02]  /*4880*/  @!UP3 USEL UR8, UR14, UR4, !UP0 ;  /* 0x000000040e08b287 */ /* 0x000fe4000c000000 */
[----:B------:R-:W-:Y:S03]  /*4890*/  @!UP3 UISETP.NE.AND UP0, UPT, UR10, 0x1, UPT ;  /* 0x000000010a00b88c */ /* 0x000fe6000bf05270 */
[----:B------:R-:W-:Y:S02]  /*48a0*/  @!UP3 UMOV UR6, UR7 ;  /* 0x000000070006bc82 */ /* 0x000fe40008000000 */
[----:B------:R-:W3:Y:S02]  /*48b0*/  @!UP3 LDCU UR4, c[0x0][0xb20] ;  /* 0x00016400ff04b7ac */ /* 0x000ee40008000800 */
[----:B---3--:R-:W-:Y:S04]  /*48c0*/  @!UP3 USHF.R.U32.HI UR6, URZ, UR4, UR6 ;  /* 0x00000004ff06b299 */ /* 0x008fe80008011606 */
[----:B------:R-:W-:Y:S04]  /*48d0*/  @!UP3 USEL UR6, UR13, UR6, !UP0 ;  /* 0x000000060d06b287 */ /* 0x000fe8000c000000 */
[----:B------:R-:W-:Y:S02]  /*48e0*/  @!UP3 UIADD3 UR4, UPT, UPT, -UR8, UR6, URZ ;  /* 0x000000060804b290 */ /* 0x000fe4000fffe1ff */
[----:B------:R-:W-:Y:S02]  /*48f0*/  @!UP3 UIADD3 UR6, UPT, UPT, UR8, -UR6, URZ ;  /* 0x800000060806b290 */ /* 0x000fe4000fffe0ff */
[----:B------:R-:W-:Y:S02]  /*4900*/  @!UP3 UIMAD UR14, UR4, UR5, UR14 ;  /* 0x00000005040eb2a4 */ /* 0x000fe4000f8e020e */
[----:B------:R-:W-:Y:S01]  /*4910*/  @!UP3 UIMAD UR13, UR6, UR10, UR13 ;  /* 0x0000000a060db2a4 */ /* 0x000fe2000f8e020d */
[----:B------:R-:W-:Y:S11]  /*4920*/  BRA.U UP4, `(.L_x_76) ;  /* 0x0000000104107547 */ /* 0x000ff6000b800000 */
[----:B------:R-:W-:Y:S04]  /*4930*/  MOV R2, UR39 ;  /* 0x0000002700027c02 */ /* 0x000fe80008000f00 */
[----:B------:R-:W-:Y:S04]  /*4940*/  SHF.L.U32 R2, R2, 0x1f, RZ ;  /* 0x0000001f02027819 */ /* 0x000fe800000006ff */
[----:B------:R-:W3:Y:S02]  /*4950*/  SYNCS.PHASECHK.TRANS64.TRYWAIT P1, [UR21+0x78], R2 ;  /* 0x00007802ff0075a7 */ /* 0x000ee40008021115 */
[----:B---3--:R-:W-:Y:S05]  /*4960*/  @!P1 BRA `(.L_x_77) ;  /* 0x00000048006c9947 */ /* 0x008fea0003800000 */
.L_x_76:
[----:B------:R-:W-:Y:S05]  /*4970*/  BRA.U !UP6, `(.L_x_78) ;  /* 0x000000010e387547 */ /* 0x000fea000b800000 */
[----:B------:R-:W-:Y:S01]  /*4980*/  UPLOP3.LUT UP1, UPT, UPT, UPT, UP5, 0x80, 0x8 ;  /* 0x000000000008789c */ /* 0x000fe20003f2f050 */
[----:B--2---:R-:W-:Y:S01]  /*4990*/  HFMA2 R0, -RZ, RZ, 0, 5.9604644775390625e-08 ;  /* 0x00000001ff007431 */ /* 0x004fe200000001ff */
[----:B------:R-:W2:Y:S01]  /*49a0*/  LDCU.64 UR8, c[0x0][0x358] ;  /* 0x00006b00ff0877ac */ /* 0x000ea20008000a00 */
[----:B------:R-:W-:Y:S03]  /*49b0*/  IMAD.MOV.U32 R53, RZ, RZ, 0x1 ;  /* 0x00000001ff357424 */ /* 0x000fe600078e00ff */
[----:B------:R-:W-:Y:S05]  /*49c0*/  PLOP3.LUT P1, PT, PT, PT, UP1, 0x80, 0x8 ;  /* 0x000000000008781c */ /* 0x000fea0003f2f018 */
[----:B------:R-:W3:Y:S01]  /*49d0*/  @UP1 LDCU.64 UR4, c[0x0][0x888] ;  /* 0x00011100ff0417ac */ /* 0x000ee20008000a00 */
[----:B------:R-:W-:Y:S07]  /*49e0*/  @UP1 UIMAD UR6, UR36, UR30, URZ ;  /* 0x0000001e240612a4 */ /* 0x000fee000f8e02ff */
[----:B------:R-:W-:Y:S01]  /*49f0*/  @!P1 PRMT R53, R0, 0x7610, R53 ;  /* 0x0000761000359816 */ /* 0x000fe20000000035 */
[----:B---3--:R-:W-:Y:S06]  /*4a00*/  @UP1 UIMAD.WIDE UR4, UR6, 0x4, UR4 ;  /* 0x00000004060418a5 */ /* 0x008fec000f8e0204 */
[----:B------:R-:W-:Y:S01]  /*4a10*/  IMAD.U32 R6, RZ, RZ, UR4 ;  /* 0x00000004ff067e24 */ /* 0x000fe2000f8e00ff */
[----:B------:R-:W-:Y:S04]  /*4a20*/  MOV R7, UR5 ;  /* 0x0000000500077c02 */ /* 0x000fe80008000f00 */
[----:B------:R-:W3:Y:S01]  /*4a30*/  @!UP1 LDCU UR4, c[0x0][0x880] ;  /* 0x00011000ff0497ac */ /* 0x000ee20008000800 */
[----:B--2--5:R4:W5:Y:S02]  /*4a40*/  @P1 LDG.E R27, desc[UR8][R6.64] ;  /* 0x00000008061b1981 */ /* 0x024964000c1e1900 */
[----:B---34-:R-:W-:Y:S07]  /*4a50*/  @!P1 IMAD.U32 R27, RZ, RZ, UR4 ;  /* 0x00000004ff1b9e24 */ /* 0x018fee000f8e00ff */
.L_x_78:
[----:B-----5:R-:W-:Y:S01]  /*4a60*/  @!P0 FSETP.EQ.AND P2, PT, R27, RZ, PT ;  /* 0x000000ff1b00820b */ /* 0x020fe20003f42000 */
[----:B------:R-:W-:Y:S01]  /*4a70*/  @!UPT UIADD3 URZ, UPT, UPT, URZ, URZ, URZ ;  /* 0x000000fffffff290 */ /* 0x000fe2000fffe0ff */
[----:B------:R-:W-:Y:S11]  /*4a80*/  @!P0 BRA `(.L_x_79) ;  /* 0x0000000000148947 */ /* 0x000ff60003800000 */
[----:B------:R-:W-:Y:S02]  /*4a90*/  LOP3.LUT P0, RZ, R53, 0xff, RZ, 0xc0, !PT ;  /* 0x000000ff35ff7812 */ /* 0x000fe4000780c0ff */
[----:B------:R-:W-:Y:S04]  /*4aa0*/  PLOP3.LUT P2, PT, PT, PT, UP1, 0x80, 0x8 ;  /* 0x000000000008781c */ /* 0x000fe80003f4f018 */
[----:B------:R-:W-:Y:S07]  /*4ab0*/  PLOP3.LUT P2, PT, P2, PT, PT, 0x8, 0x80 ;  /* 0x000000000080781c */ /* 0x000fee000174e170 */
[----:B------:R-:W-:Y:S11]  /*4ac0*/  @P0 FSETP.EQ.AND P2, PT, R27, RZ, PT ;  /* 0x000000ff1b00020b */ /* 0x000ff60003f42000 */
[----:B------:R-:W-:Y:S02]  /*4ad0*/  @!UPT UIADD3 URZ, UPT, UPT, URZ, URZ, URZ ;  /* 0x000000fffffff290 */ /* 0x000fe4000fffe0ff */
.L_x_79:
[----:B------:R-:W3:Y:S01]  /*4ae0*/  SYNCS.PHASECHK.TRANS64.TRYWAIT P0, [UR21+0x50], R4 ;  /* 0x00005004ff0075a7 */ /* 0x000ee20008001115 */
[----:B------:R-:W-:Y:S04]  /*4af0*/  ELECT P1, URZ, PT ;  /* 0x0000000000ff782f */ /* 0x000fe80003820000 */
[----:B------:R-:W-:Y:S01]  /*4b00*/  PLOP3.LUT P1, PT, P2, P1, PT, 0xf2, 0x2f ;  /* 0x00000000002f781c */ /* 0x000fe20001723e72 */
[----:B------:R-:W-:Y:S01]  /*4b10*/  @!UPT UIADD3 URZ, UPT, UPT, URZ, URZ, URZ ;  /* 0x000000fffffff290 */ /* 0x000fe2000fffe0ff */
[----:B---3--:R-:W-:Y:S11]  /*4b20*/  @!P0 BRA `(.L_x_80) ;  /* 0x0000004800148947 */ /* 0x008ff60003800000 */
.L_x_165:
[----:B--2---:R-:W-:Y:S01]  /*4b30*/  @!P1 IADD3 R2, P0, PT, R12, 0x580, RZ ;  /* 0x000005800c029810 */ /* 0x004fe20007f1e0ff */
[----:B------:R-:W-:Y:S01]  /*4b40*/  VOTEU.ALL UP0, P1 ;  /* 0x0000000000ff7886 */ /* 0x000fe20000800000 */
[----:B------:R-:W-:Y:S01]  /*4b50*/  UMOV UR6, 0x0 ;  /* 0x0000000000067882 */ /* 0x000fe20000000000 */
[----:B------:R-:W-:Y:S01]  /*4b60*/  UMOV UR7, 0x10000000 ;  /* 0x1000000000077882 */ /* 0x000fe20000000000 */
[----:B------:R-:W-:Y:S01]  /*4b70*/  @!P1 R2UR UR5, R2 ;  /* 0x00000000020592ca */ /* 0x000fe200000e0000 */
[----:B------:R-:W-:Y:S01]  /*4b80*/  @!P1 IMAD.X R0, RZ, RZ, R13, P0 ;  /* 0x000000ffff009224 */ /* 0x000fe200000e060d */
[----:B------:R-:W-:Y:S01]  /*4b90*/  @!UP0 UIADD3 UR32, UPT, UPT, UR21, 0x400, URZ ;  /* 0x0000040015208890 */ /* 0x000fe2000fffe0ff */
[----:B------:R-:W-:Y:S03]  /*4ba0*/  VOTEU.ALL UP0, P1 ;  /* 0x0000000000ff7886 */ /* 0x000fe60000800000 */
[----:B------:R-:W-:Y:S01]  /*4bb0*/  @!P1 R2UR UR4, R0 ;  /* 0x00000000000492ca */ /* 0x000fe200000e0000 */
[----:B------:R-:W-:Y:S06]  /*4bc0*/  @!P1 IMAD.MOV.U32 R0, RZ, RZ, 0x2000 ;  /* 0x00002000ff009424 */ /* 0x000fec00078e00ff */
[----:B------:R-:W-:Y:S06]  /*4bd0*/  IMAD.U32 R6, RZ, RZ, UR5 ;  /* 0x00000005ff067e24 */ /* 0x000fec000f8e00ff */
[----:B------:R-:W-:Y:S01]  /*4be0*/  IMAD.U32 R7, RZ, RZ, UR4 ;  /* 0x00000004ff077e24 */ /* 0x000fe2000f8e00ff */
[----:B------:R-:W-:Y:S04]  /*4bf0*/  @!P1 R2UR UR4, R6 ;  /* 0x00000000060492ca */ /* 0x000fe800000e0000 */
[----:B------:R-:W-:Y:S11]  /*4c00*/  @!P1 R2UR UR5, R7 ;  /* 0x00000000070592ca */ /* 0x000ff600000e0000 */
[----:B------:R-:W-:Y:S02]  /*4c10*/  @!UPT UIADD3 URZ, UPT, UPT, URZ, URZ, URZ ;  /* 0x000000fffffff290 */ /* 0x000fe4000fffe0ff */
[----:B------:R2:W-:Y:S01]  /*4c20*/  @!UP0 UTMALDG.3D [UR32], [UR4], desc[UR6] ;  /* 0x00000620040085b4 */ /* 0x0005e20008011000 */
[----:B------:R3:W-:Y:S01]  /*4c30*/  @!P1 SYNCS.ARRIVE.TRANS64.RED.A0TR RZ, [UR21+0x30], R0 ;  /* 0x00003000ffff99a7 */ /* 0x0007e20008300415 */
[----:B--2---:R-:W-:Y:S09]  /*4c40*/  UPRMT UR4, UR47, 0x654, UR33 ;  /* 0x000006542f047896 */ /* 0x004ff20008000021 */
[----:B------:R-:W-:Y:S01]  /*4c50*/  SYNCS.ARRIVE.TRANS64.RED.A1T0 RZ, [UR4], RZ ;  /* 0x000000ffffff79a7 */ /* 0x000fe20008100404 */
[----:B------:R-:W2:Y:S02]  /*4c60*/  SYNCS.PHASECHK.TRANS64.TRYWAIT P0, [UR21+0x58], R4 ;  /* 0x00005804ff0075a7 */ /* 0x000ea40008001115 */
[----:B--23--:R-:W-:Y:S05]  /*4c70*/  @!P0 BRA `(.L_x_81) ;  /* 0x0000004400d88947 */ /* 0x00cfea0003800000 */
.L_x_167:
[----:B------:R-:W-:Y:S01]  /*4c80*/  @!P1 IADD3 R2, P0, PT, R12, 0x580, RZ ;  /* 0x000005800c029810 */ /* 0x000fe20007f1e0ff */
[----:B------:R-:W-:Y:S01]  /*4c90*/  VOTEU.ALL UP0, P1 ;  /* 0x0000000000ff7886 */ /* 0x000fe20000800000 */
[----:B------:R-:W-:Y:S01]  /*4ca0*/  UMOV UR6, 0x0 ;  /* 0x0000000000067882 */ /* 0x000fe20000000000 */
[----:B------:R-:W-:Y:S01]  /*4cb0*/  UMOV UR7, 0x10000000 ;  /* 0x1000000000077882 */ /* 0x000fe20000000000 */
[----:B------:R-:W-:Y:S01]  /*4cc0*/  @!P1 R2UR UR5, R2 ;  /* 0x00000000020592ca */ /* 0x000fe200000e0000 */
[----:B--2---:R-:W-:Y:S01]  /*4cd0*/  @!P1 IMAD.X R0, RZ, RZ, R13, P0 ;  /* 0x000000ffff009224 */ /* 0x004fe200000e060d */
[----:B------:R-:W-:Y:S02]  /*4ce0*/  @!UP0 UIADD3 UR26, UPT, UPT, UR34, 0x20, URZ ;  /* 0x00000020221a8890 */ /* 0x000fe4000fffe0ff */
[----:B------:R-:W-:Y:S02]  /*4cf0*/  @!UP0 UIADD3 UR24, UPT, UPT, UR21, 0x2400, URZ ;  /* 0x0000240015188890 */ /* 0x000fe4000fffe0ff */
[----:B------:R-:W-:Y:S01]  /*4d00*/  @!P1 R2UR UR4, R0 ;  /* 0x00000000000492ca */ /* 0x000fe200000e0000 */
[----:B------:R-:W-:Y:S01]  /*4d10*/  VOTEU.ALL UP0, P1 ;  /* 0x0000000000ff7886 */ /* 0x000fe20000800000 */
[----:B------:R-:W-:Y:S01]  /*4d20*/  UMOV UR27, UR35 ;  /* 0x00000023001b7c82 */ /* 0x000fe20008000000 */
[----:B------:R-:W-:Y:S01]  /*4d30*/  UMOV UR28, UR36 ;  /* 0x00000024001c7c82 */ /* 0x000fe20008000000 */
[----:B------:R-:W-:Y:S03]  /*4d40*/  @!P1 IMAD.MOV.U32 R0, RZ, RZ, 0x2000 ;  /* 0x00002000ff009424 */ /* 0x000fe600078e00ff */
        /* <DEDUP_REMOVED lines=11> */
.L_x_169:
[----:B------:R-:W-:Y:S01]  /*4e00*/  @!P1 IADD3 R2, P0, PT, R12, 0x580, RZ ;  /* 0x000005800c029810 */ /* 0x000fe20007f1e0ff */
[----:B------:R-:W-:Y:S01]  /*4e10*/  VOTEU.ALL UP0, P1 ;  /* 0x0000000000ff7886 */ /* 0x000fe20000800000 */
[----:B------:R-:W-:Y:S01]  /*4e20*/  UMOV UR6, 0x0 ;  /* 0x0000000000067882 */ /* 0x000fe20000000000 */
[----:B------:R-:W-:Y:S01]  /*4e30*/  UMOV UR7, 0x10000000 ;  /* 0x1000000000077882 */ /* 0x000fe20000000000 */
[----:B------:R-:W-:Y:S01]  /*4e40*/  @!P1 R2UR UR5, R2 ;  /* 0x00000000020592ca */ /* 0x000fe200000e0000 */
[----:B--2---:R-:W-:Y:S01]  /*4e50*/  @!P1 IMAD.X R0, RZ, RZ, R13, P0 ;  /* 0x000000ffff009224 */ /* 0x004fe200000e060d */
[----:B------:R-:W-:Y:S01]  /*4e60*/  @!UP0 UIADD3 UR18, UPT, UPT, UR34, 0x40, URZ ;  /* 0x0000004022128890 */ /* 0x000fe2000fffe0ff */
[----:B------:R-:W-:Y:S01]  /*4e70*/  VIADD R10, R10, 0x1 ;  /* 0x000000010a0a7836 */ /* 0x000fe20000000000 */
        /* <DEDUP_REMOVED lines=17> */
.L_x_171:
[----:B------:R-:W-:Y:S01]  /*4f90*/  @!P1 IADD3 R2, P0, PT, R12, 0x580, RZ ;  /* 0x000005800c029810 */ /* 0x000fe20007f1e0ff */
[----:B------:R-:W-:Y:S01]  /*4fa0*/  VOTEU.ALL UP0, P1 ;  /* 0x0000000000ff7886 */ /* 0x000fe20000800000 */
[----:B------:R-:W-:Y:S01]  /*4fb0*/  UMOV UR6, 0x0 ;  /* 0x0000000000067882 */ /* 0x000fe20000000000 */
[----:B------:R-:W-:Y:S01]  /*4fc0*/  UMOV UR7, 0x10000000 ;  /* 0x1000000000077882 */ /* 0x000fe20000000000 */
[----:B------:R-:W-:Y:S01]  /*4fd0*/  @!P1 R2UR UR5, R2 ;  /* 0x00000000020592ca */ /* 0x000fe200000e0000 */
[----:B--2---:R-:W-:Y:S01]  /*4fe0*/  @!P1 IMAD.X R0, RZ, RZ, R13, P0 ;  /* 0x000000ffff009224 */ /* 0x004fe200000e060d */
[----:B------:R-:W-:Y:S01]  /*4ff0*/  @!UP0 UIADD3 UR10, UPT, UPT, UR34, 0x60, URZ ;  /* 0x00000060220a8890 */ /* 0x000fe2000fffe0ff */
[----:B------:R-:W-:Y:S01]  /*5000*/  R2UR UR16, R55 ;  /* 0x00000000371072ca */ /* 0x000fe200000e0000 */
[----:B------:R-:W-:Y:S01]  /*5010*/  @!UP0 UIADD3 UR8, UPT, UPT, UR21, 0x6400, URZ ;  /* 0x0000640015088890 */ /* 0x000fe2000fffe0ff */
[----:B------:R-:W-:Y:S01]  /*5020*/  ISETP.NE.AND P0, PT, R10, 0x2, PT ;  /* 0x000000020a00780c */ /* 0x000fe20003f05270 */
[----:B------:R-:W-:Y:S01]  /*5030*/  @!UP0 UIADD3 UR9, UPT, UPT, UR21, 0x48, URZ ;  /* 0x0000004815098890 */ /* 0x000fe2000fffe0ff */
[----:B------:R-:W-:Y:S01]  /*5040*/  @!P1 R2UR UR4, R0 ;  /* 0x00000000000492ca */ /* 0x000fe200000e0000 */
[----:B------:R-:W-:Y:S01]  /*5050*/  VOTEU.ALL UP0, P1 ;  /* 0x0000000000ff7886 */ /* 0x000fe20000800000 */
[----:B------:R-:W-:Y:S01]  /*5060*/  UMOV UR11, UR35 ;  /* 0x00000023000b7c82 */ /* 0x000fe20008000000 */
[----:B------:R-:W-:Y:S01]  /*5070*/  UMOV UR12, UR36 ;  /* 0x00000024000c7c82 */ /* 0x000fe20008000000 */
[----:B------:R-:W-:Y:S01]  /*5080*/  SEL R0, RZ, 0x1, P0 ;  /* 0x00000001ff007807 */ /* 0x000fe20000000000 */
[----:B------:R-:W-:Y:S01]  /*5090*/  UIADD3 UR28, UPT, UPT, UR13, UR63, URZ ;  /* 0x0000003f0d1c7290 */ /* 0x000fe2000fffe0ff */
[----:B------:R-:W-:Y:S01]  /*50a0*/  IMAD.U32 R4, RZ, RZ, UR5 ;  /* 0x00000005ff047e24 */ /* 0x000fe2000f8e00ff */
[----:B------:R-:W-:Y:S01]  /*50b0*/  LOP3.LUT R11, R11, 0x1, RZ, 0x3c, !PT ;  /* 0x000000010b0b7812 */ /* 0x000fe200078e3cff */
[----:B------:R-:W-:Y:S01]  /*50c0*/  UMOV UR36, UR29 ;  /* 0x0000001d00247c82 */ /* 0x000fe20008000000 */
[----:B------:R-:W-:Y:S01]  /*50d0*/  LOP3.LUT R9, R9, R0, RZ, 0x3c, !PT ;  /* 0x0000000009097212 */ /* 0x000fe200078e3cff */
[----:B------:R-:W-:Y:S01]  /*50e0*/  UIADD3 UR24, UPT, UPT, UR14, UR16, URZ ;  /* 0x000000100e187290 */ /* 0x000fe2000fffe0ff */
[----:B------:R-:W-:Y:S01]  /*50f0*/  SEL R10, R10, RZ, P0 ;  /* 0x000000ff0a0a7207 */ /* 0x000fe20000000000 */
[----:B------:R-:W-:Y:S01]  /*5100*/  UPLOP3.LUT UP4, UPT, UPT, UPT, UPT, 0x80, 0x8 ;  /* 0x000000000008789c */ /* 0x000fe20003f8f070 */
[----:B------:R-:W-:Y:S01]  /*5110*/  IMAD.U32 R5, RZ, RZ, UR4 ;  /* 0x00000004ff057e24 */ /* 0x000fe2000f8e00ff */
[----:B------:R-:W-:Y:S04]  /*5120*/  @!P1 R2UR UR4, R4 ;  /* 0x00000000040492ca */ /* 0x000fe800000e0000 */
[----:B------:R-:W-:Y:S11]  /*5130*/  @!P1 R2UR UR5, R5 ;  /* 0x00000000050592ca */ /* 0x000ff600000e0000 */
[----:B------:R-:W-:Y:S02]  /*5140*/  @!UPT UIADD3 URZ, UPT, UPT, URZ, URZ, URZ ;  /* 0x000000fffffff290 */ /* 0x000fe4000fffe0ff */
[----:B------:R2:W-:Y:S01]  /*5150*/  @!UP0 UTMALDG.3D [UR8], [UR4], desc[UR6] ;  /* 0x00000608040085b4 */ /* 0x0005e20008011000 */
[----:B------:R2:W-:Y:S01]  /*5160*/  @!P1 SYNCS.ARRIVE.TRANS64.RED.A0TR RZ, [UR21+0x48], R3 ;  /* 0x00004803ffff99a7 */ /* 0x0005e20008300415 */
[----:B------:R-:W-:Y:S01]  /*5170*/  SYNCS.ARRIVE.TRANS64.RED.A1T0 RZ, [UR40], RZ ;  /* 0x000000ffffff79a7 */ /* 0x000fe20008100428 */
[----:B------:R-:W-:Y:S05]  /*5180*/  BRA.U UP2, `(.L_x_84) ;  /* 0xfffffff102507547 */ /* 0x000fea000b83ffff */
[----:B------:R-:W-:-:S04]  /*5190*/  SHF.L.U32 R2, R11, 0x1f, RZ ;  /* 0x0000001f0b027819 */ /* 0x000fc800000006ff */
[----:B------:R-:W3:Y:S02]  /*51a0*/  SYNCS.PHASECHK.TRANS64.TRYWAIT P0, [UR21+0x50], R2 ;  /* 0x00005002ff0075a7 */ /* 0x000ee40008001115 */
[----:B---3--:R-:W-:Y:S05]  /*51b0*/  @!P0 BRA `(.L_x_85) ;  /* 0x0000004000d08947 */ /* 0x008fea0003800000 */
.L_x_173:
[----:B------:R-:W4:Y:S02]  /*51c0*/  SYNCS.PHASECHK.TRANS64.TRYWAIT P0, [UR21+0x58], R2 ;  /* 0x00005802ff0075a7 */ /* 0x000f240008001115 */
[----:B----4-:R-:W-:Y:S05]  /*51d0*/  @!P0 BRA `(.L_x_86) ;  /* 0x0000004000e08947 */ /* 0x010fea0003800000 */
.L_x_175:
[----:B------:R-:W4:Y:S02]  /*51e0*/  SYNCS.PHASECHK.TRANS64.TRYWAIT P0, [UR21+0x60], R2 ;  /* 0x00006002ff0075a7 */ /* 0x000f240008001115 */
[----:B----4-:R-:W-:Y:S05]  /*51f0*/  @!P0 BRA `(.L_x_87) ;  /* 0x0000004000f08947 */ /* 0x010fea0003800000 */
.L_x_177:
[----:B---3--:R-:W-:-:S07]  /*5200*/  MOV R0, UR21 ;  /* 0x0000001500007c02 */ /* 0x008fce0008000f00 */
.L_x_88:
[----:B---3--:R-:W-:-:S04]  /*5210*/  SHF.L.U32 R2, R11, 0x1f, RZ ;  /* 0x0000001f0b027819 */ /* 0x008fc800000006ff */
[----:B------:R3:W4:Y:S03]  /*5220*/  SYNCS.PHASECHK.TRANS64.TRYWAIT P0, [R0+URZ+0x68], R2 ;  /* 0x00006802000075a7 */ /* 0x00072600080011ff */
[----:B----4-:R-:W-:Y:S05]  /*5230*/  @!P0 NANOSLEEP.SYNCS 0x989680 ;  /* 0x009896800000895d */ /* 0x010fea0003900000 */
[----:B------:R-:W4:Y:S02]  /*5240*/  @!P0 SYNCS.PHASECHK.TRANS64 P0, [R0+URZ+0x68], R2 ;  /* 0x00006802000085a7 */ /* 0x000f2400080010ff */
[----:B-12-4-:R-:W-:Y:S05]  /*5250*/  @P0 EXIT ;  /* 0x000000000000094d */ /* 0x016fea0003800000 */
[----:B------:R-:W-:Y:S05]  /*5260*/  BRA `(.L_x_88) ;  /* 0xfffffffc00e87947 */ /* 0x000fea000383ffff */
.L_x_73:
[----:B------:R-:W-:-:S06]  /*5270*/  UISETP.GE.AND UP0, UPT, UR18, 0x4, UPT ;  /* 0x000000041200788c */ /* 0x000fcc000bf06270 */
[----:B------:R-:W-:-:S13]  /*5280*/  PLOP3.LUT P0, PT, PT, PT, UP0, 0x80, 0x8 ;  /* 0x000000000008781c */ /* 0x000fda0003f0f008 */
[----:B-1----:R-:W-:Y:S05]  /*5290*/  @!P0 EXIT ;  /* 0x000000000000894d */ /* 0x002fea0003800000 */
[----:B------:R-:W-:Y:S01]  /*52a0*/  BAR.SYNC.DEFER_BLOCKING 0x6, 0xa0 ;  /* 0x0182800000007b1d */ /* 0x000fe20000010000 */
[C---:B------:R-:W-:Y:S01]  /*52b0*/  IMAD.SHL.U32 R6, R65.reuse, 0x20, RZ ;  /* 0x0000002041067824 */ /* 0x040fe200078e00ff */
[C---:B------:R-:W-:Y:S01]  /*52c0*/  R2P PR, R65.reuse, 0x6 ;  /* 0x0000000641007804 */ /* 0x040fe20000000000 */
[C---:B------:R-:W-:Y:S01]  /*52d0*/  IMAD.SHL.U32 R2, R65.reuse, 0x4, RZ ;  /* 0x0000000441027824 */ /* 0x040fe200078e00ff */
[----:B------:R-:W-:Y:S01]  /*52e0*/  CS2R R60, SRZ ;  /* 0x00000000003c7805 */ /* 0x000fe2000001ff00 */
[C---:B------:R-:W-:Y:S01]  /*52f0*/  IMAD.U32 R23, R65.reuse, 0x10000, RZ ;  /* 0x0001000041177824 */ /* 0x040fe200078e00ff */
[----:B------:R-:W-:Y:S01]  /*5300*/  UMOV UR44, 0x400 ;  /* 0x00000400002c7882 */ /* 0x000fe20000000000 */
[----:B------:R-:W1:Y:S01]  /*5310*/  LDCU.64 UR4, c[0x0][0x890] ;  /* 0x00011200ff0477ac */ /* 0x000e620008000a00 */
[----:B------:R-:W2:Y:S01]  /*5320*/  LDC.64 R50, c[0x0][0x8b0] ;  /* 0x00022c00ff327b82 */ /* 0x000ea20000000a00 */
[C---:B------:R-:W-:Y:S01]  /*5330*/  LOP3.LUT R3, R6.reuse, 0xe0, RZ, 0xc0, !PT ;  /* 0x000000e006037812 */ /* 0x040fe200078ec0ff */
[----:B------:R-:W-:Y:S01]  /*5340*/  IMAD.SHL.U32 R52, R65, 0x10, RZ ;  /* 0x0000001041347824 */ /* 0x000fe200078e00ff */
[----:B------:R-:W-:Y:S01]  /*5350*/  ULEA UR44, UR47, UR44, 0x18 ;  /* 0x0000002c2f2c7291 */ /* 0x000fe2000f8ec0ff */
[----:B------:R-:W-:Y:S01]  /*5360*/  LOP3.LUT R6, R6, 0x100, RZ, 0xc0, !PT ;  /* 0x0000010006067812 */ /* 0x000fe200078ec0ff */
[----:B------:R-:W-:Y:S01]  /*5370*/  IMAD.MOV.U32 R64, RZ, RZ, 0x10 ;  /* 0x00000010ff407424 */ /* 0x000fe200078e00ff */
[----:B------:R-:W-:Y:S01]  /*5380*/  LOP3.LUT R2, R3, 0x1c, R2, 0xf8, !PT ;  /* 0x0000001c03027812 */ /* 0x000fe200078ef802 */
[----:B------:R-:W-:Y:S01]  /*5390*/  IMAD.MOV.U32 R63, RZ, RZ, 0x20 ;  /* 0x00000020ff3f7424 */ /* 0x000fe200078e00ff */
[----:B------:R-:W3:Y:S01]  /*53a0*/  LDC.64 R48, c[0x0][0x8a8] ;  /* 0x00022a00ff307b82 */ /* 0x000ee20000000a00 */
[----:B------:R-:W-:Y:S01]  /*53b0*/  SHF.R.U32.HI R3, RZ, 0x2, R65 ;  /* 0x00000002ff037819 */ /* 0x000fe20000011641 */
[----:B------:R-:W-:Y:S01]  /*53c0*/  IMAD.MOV.U32 R62, RZ, RZ, 0x1 ;  /* 0x00000001ff3e7424 */ /* 0x000fe200078e00ff */
[----:B------:R-:W-:Y:S01]  /*53d0*/  LOP3.LUT R23, R23, 0x600000, RZ, 0xc0, !PT ;  /* 0x0060000017177812 */ /* 0x000fe200078ec0ff */
[----:B------:R-:W-:Y:S01]  /*53e0*/  IMAD.MOV.U32 R22, RZ, RZ, RZ ;  /* 0x000000ffff167224 */ /* 0x000fe200078e00ff */
[----:B------:R-:W-:Y:S01]  /*53f0*/  LOP3.LUT R52, R6, 0x600, R52, 0xf8, !PT ;  /* 0x0000060006347812 */ /* 0x000fe200078ef834 */
[----:B------:R-:W-:Y:S01]  /*5400*/  IMAD.MOV.U32 R59, RZ, RZ, RZ ;  /* 0x000000ffff3b7224 */ /* 0x000fe200078e00ff */
[----:B------:R-:W-:Y:S01]  /*5410*/  LOP3.LUT R2, R2, 0x4, R3, 0x78, !PT ;  /* 0x0000000402027812 */ /* 0x000fe200078e7803 */
[----:B------:R-:W4:Y:S01]  /*5420*/  LDS R0, [UR44+0x130] ;  /* 0x0001302cff007984 */ /* 0x000f220008000800 */
[----:B-1----:R-:W-:Y:S01]  /*5430*/  IMAD.U32 R67, RZ, RZ, UR4 ;  /* 0x00000004ff437e24 */ /* 0x002fe2000f8e00ff */
[----:B------:R-:W-:Y:S01]  /*5440*/  UIADD3 UR4, UPT, UPT, UR44, 0x400, URZ ;  /* 0x000004002c047890 */ /* 0x000fe2000fffe0ff */
[----:B------:R-:W-:Y:S01]  /*5450*/  LOP3.LUT R52, R52, R2, RZ, 0xfc, !PT ;  /* 0x0000000234347212 */ /* 0x000fe200078efcff */
[----:B------:R-:W-:Y:S01]  /*5460*/  IMAD.U32 R66, RZ, RZ, UR5 ;  /* 0x00000005ff427e24 */ /* 0x000fe2000f8e00ff */
[----:B------:R-:W-:Y:S01]  /*5470*/  LOP3.LUT R65, R65, 0x60, RZ, 0xc0, !PT ;  /* 0x0000006041417812 */ /* 0x000fe200078ec0ff */
[----:B------:R-:W1:Y:S01]  /*5480*/  LDCU UR60, c[0x0][0x370] ;  /* 0x00006e00ff3c77ac */ /* 0x000e620008000800 */
[----:B------:R-:W-:Y:S01]  /*5490*/  SEL R64, R64, 0xfffffff0, !P2 ;  /* 0xfffffff040407807 */ /* 0x000fe20005000000 */
[----:B------:R-:W-:Y:S01]  /*54a0*/  IMAD.U32 R57, RZ, RZ, UR4 ;  /* 0x00000004ff397e24 */ /* 0x000fe2000f8e00ff */
[----:B------:R-:W-:Y:S01]  /*54b0*/  SEL R63, R63, 0xffffffe0, !P1 ;  /* 0xffffffe03f3f7807 */ /* 0x000fe20004800000 */
[----:B------:R-:W1:Y:S01]  /*54c0*/  LDCU UR43, c[0x0][0xb0c] ;  /* 0x00016180ff2b77ac */ /* 0x000e620008000800 */
[----:B------:R-:W1:Y:S01]  /*54d0*/  LDCU UR39, c[0x0][0xb30] ;  /* 0x00016600ff2777ac */ /* 0x000e620008000800 */
[----:B------:R-:W1:Y:S01]  /*54e0*/  LDCU.64 UR54, c[0x0][0x888] ;  /* 0x00011100ff3677ac */ /* 0x000e620008000a00 */
[----:B------:R-:W1:Y:S01]  /*54f0*/  LDCU.64 UR40, c[0x0][0xb28] ;  /* 0x00016500ff2877ac */ /* 0x000e620008000a00 */
[----:B------:R-:W1:Y:S01]  /*5500*/  LDCU.128 UR56, c[0x0][0xb10] ;  /* 0x00016200ff3877ac */ /* 0x000e620008000c00 */
[----:B------:R-:W1:Y:S01]  /*5510*/  LDCU UR53, c[0x0][0x374] ;  /* 0x00006e80ff3577ac */ /* 0x000e620008000800 */
[----:B------:R-:W-:Y:S01]  /*5520*/  UMOV UR52, URZ ;  /* 0x000000ff00347c82 */ /* 0x000fe20008000000 */
[----:B------:R-:W-:Y:S01]  /*5530*/  UMOV UR46, URZ ;  /* 0x000000ff002e7c82 */ /* 0x000fe20008000000 */
[----:B-1234-:R-:W-:-:S07]  /*5540*/  IMAD.IADD R23, R0, 0x1, R23 ;  /* 0x0000000100177824 */ /* 0x01efce00078e0217 */
.L_x_132:
[C---:B------:R-:W-:Y:S02]  /*5550*/  LEA R3, R59.reuse, UR44, 0x3 ;  /* 0x0000002c3b037c11 */ /* 0x040fe4000f8e18ff */
[----:B------:R-:W-:Y:S02]  /*5560*/  SHF.L.U32 R0, R60, 0x1f, RZ ;  /* 0x0000001f3c007819 */ /* 0x000fe400000006ff */
[----:B-1----:R-:W-:Y:S02]  /*5570*/  LEA R4, R59, UR44, 0x4 ;  /* 0x0000002c3b047c11 */ /* 0x002fe4000f8e20ff */
[----:B------:R-:W1:Y:S02]  /*5580*/  SYNCS.PHASECHK.TRANS64.TRYWAIT P0, [R3+URZ+0x80], R0 ;  /* 0x00008000030075a7 */ /* 0x000e6400080011ff */
[----:B-1----:R-:W-:Y:S05]  /*5590*/  @!P0 BRA `(.L_x_89) ;  /* 0x0000004000208947 */ /* 0x002fea0003800000 */
.L_x_178:
        /* <DEDUP_REMOVED lines=8> */
[----:B--2---:R-:W-:Y:S11]  /*5620*/  LOP3.LUT P0, RZ, R6, 0x1, RZ, 0xc0, !PT ;  /* 0x0000000106ff7812 */ /* 0x004ff6000780c0ff */
[----:B------:R-:W-:Y:S02]  /*5630*/  @!UPT UIADD3 URZ, UPT, UPT, URZ, URZ, URZ ;  /* 0x000000fffffff290 */ /* 0x000fe4000fffe0ff */
[----:B---3--:R-:W-:Y:S01]  /*5640*/  VOTEU.ANY UP1, P0 ;  /* 0x0000000000ff7886 */ /* 0x008fe20000020100 */
[----:B------:R-:W-:Y:S01]  /*5650*/  PLOP3.LUT P0, PT, PT, PT, UP1, 0x80, 0x8 ;  /* 0x000000000008781c */ /* 0x000fe20003f0f018 */
[----:B------:R-:W-:Y:S11]  /*5660*/  UP2UR UR62, UPR, URZ, 0x2 ;  /* 0x00000002ff3e7883 */ /* 0x000ff60008000000 */
[----:B------:R-:W-:Y:S01]  /*5670*/  @!UPT UIADD3 URZ, UPT, UPT, URZ, URZ, URZ ;  /* 0x000000fffffff290 */ /* 0x000fe2000fffe0ff */
[----:B-1----:R-:W-:Y:S02]  /*5680*/  @P0 SHF.R.U32.HI R0, RZ, 0x10, R5 ;  /* 0x00000010ff000819 */ /* 0x002fe40000011605 */
        /* <DEDUP_REMOVED lines=12> */
[----:B------:R-:W2:Y:S01]  /*5750*/  LDCU UR12, c[0x0][0xb20] ;  /* 0x00016400ff0c77ac */ /* 0x000ea20008000800 */
[----:B------:R-:W-:Y:S02]  /*5760*/  UIMAD.WIDE.U32 UR4, UR53, UR59, URZ ;  /* 0x0000003b350472a5 */ /* 0x000fe4000f8e00ff */
[----:B------:R-:W-:Y:S02]  /*5770*/  UIMAD.WIDE.U32 UR6, UR60, UR56, URZ ;  /* 0x000000383c0672a5 */ /* 0x000fe4000f8e00ff */
[----:B------:R-:W-:Y:S02]  /*5780*/  UISETP.NE.AND UP0, UPT, UR58, 0x1, UPT ;  /* 0x000000013a00788c */ /* 0x000fe4000bf05270 */
[----:B------:R-:W-:Y:S02]  /*5790*/  UIMAD.WIDE.U32 UR8, UR37, UR59, URZ ;  /* 0x0000003b250872a5 */ /* 0x000fe4000f8e00ff */
[----:B------:R-:W-:Y:S02]  /*57a0*/  UIMAD.WIDE.U32 UR10, UR38, UR56, URZ ;  /* 0x00000038260a72a5 */ /* 0x000fe4000f8e00ff */
[----:B------:R-:W-:Y:S02]  /*57b0*/  UISETP.NE.AND UP1, UPT, UR43, 0x1, UPT ;  /* 0x000000012b00788c */ /* 0x000fe4000bf25270 */
[----:B------:R-:W-:Y:S01]  /*57c0*/  UISETP.NE.AND UP2, UPT, UR42, 0x1, UPT ;  /* 0x000000012a00788c */ /* 0x000fe2000bf45270 */
[----:B------:R-:W-:Y:S02]  /*57d0*/  UMOV UR4, UR5 ;  /* 0x0000000500047c82 */ /* 0x000fe40008000000 */
[----:B--2---:R-:W-:Y:S03]  /*57e0*/  USHF.R.U32.HI UR5, URZ, UR12, UR4 ;  /* 0x0000000cff057299 */ /* 0x004fe60008011604 */
[----:B------:R-:W-:Y:S02]  /*57f0*/  UMOV UR4, UR7 ;  /* 0x0000000700047c82 */ /* 0x000fe40008000000 */
[----:B------:R-:W-:Y:S02]  /*5800*/  USHF.R.U32.HI UR7, URZ, UR57, UR4 ;  /* 0x00000039ff077299 */ /* 0x000fe40008011604 */
[----:B------:R-:W-:Y:S02]  /*5810*/  USEL UR4, UR53, UR5, !UP0 ;  /* 0x0000000535047287 */ /* 0x000fe4000c000000 */
[----:B------:R-:W-:Y:S01]  /*5820*/  USEL UR7, UR60, UR7, !UP1 ;  /* 0x000000073c077287 */ /* 0x000fe2000c800000 */
[----:B------:R-:W-:Y:S01]  /*5830*/  UMOV UR5, UR9 ;  /* 0x0000000900057c82 */ /* 0x000fe20008000000 */
[----:B------:R-:W-:Y:S02]  /*5840*/  UIMAD.WIDE.U32 UR8, UR4, UR40, URZ ;  /* 0x00000028040872a5 */ /* 0x000fe4000f8e00ff */
[----:B------:R-:W-:Y:S03]  /*5850*/  USHF.R.U32.HI UR6, URZ, UR12, UR5 ;  /* 0x0000000cff067299 */ /* 0x000fe60008011605 */
[----:B------:R-:W-:Y:S01]  /*5860*/  UMOV UR5, UR11 ;  /* 0x0000000b00057c82 */ /* 0x000fe20008000000 */
[----:B------:R-:W-:Y:S02]  /*5870*/  UIMAD.WIDE.U32 UR10, UR7, UR40, URZ ;  /* 0x00000028070a72a5 */ /* 0x000fe4000f8e00ff */
[----:B------:R-:W-:Y:S02]  /*5880*/  USHF.R.U32.HI UR12, URZ, UR57, UR5 ;  /* 0x00000039ff0c7299 */ /* 0x000fe40008011605 */
[----:B------:R-:W-:Y:S01]  /*5890*/  USEL UR6, UR37, UR6, !UP0 ;  /* 0x0000000625067287 */ /* 0x000fe2000c000000 */
[----:B------:R-:W-:Y:S02]  /*58a0*/  UMOV UR5, UR9 ;  /* 0x0000000900057c82 */ /* 0x000fe40008000000 */
[----:B------:R-:W-:Y:S01]  /*58b0*/  UMOV UR10, UR11 ;  /* 0x0000000b000a7c82 */ /* 0x000fe20008000000 */
[----:B------:R-:W-:Y:S02]  /*58c0*/  @UP2 USHF.R.U32.HI UR4, URZ, UR41, UR5 ;  /* 0x00000029ff042299 */ /* 0x000fe40008011605 */
[----:B------:R-:W-:Y:S02]  /*58d0*/  @UP2 USHF.R.U32.HI UR7, URZ, UR41, UR10 ;  /* 0x00000029ff072299 */ /* 0x000fe4000801160a */
[----:B------:R-:W-:Y:S02]  /*58e0*/  UIMAD UR4, UR42, UR4, URZ ;  /* 0x000000042a0472a4 */ /* 0x000fe4000f8e02ff */
[----:B------:R-:W-:Y:S02]  /*58f0*/  UIMAD.WIDE.U32 UR10, UR6, UR40, URZ ;  /* 0x00000028060a72a5 */ /* 0x000fe4000f8e00ff */
[----:B------:R-:W-:Y:S02]  /*5900*/  USEL UR5, UR38, UR12, !UP1 ;  /* 0x0000000c26057287 */ /* 0x000fe4000c800000 */
[----:B------:R-:W-:Y:S02]  /*5910*/  UIMAD UR8, UR42, UR7, URZ ;  /* 0x000000072a0872a4 */ /* 0x000fe4000f8e02ff */
[----:B------:R-:W-:Y:S03]  /*5920*/  UISETP.GE.AND UP0, UPT, UR6, UR4, UPT ;  /* 0x000000040600728c */ /* 0x000fe6000bf06270 */
[----:B------:R-:W-:Y:S01]  /*5930*/  UMOV UR4, UR11 ;  /* 0x0000000b00047c82 */ /* 0x000fe20008000000 */
[----:B------:R-:W-:Y:S02]  /*5940*/  UISETP.GE.OR UP0, UPT, UR5, UR8, UP0 ;  /* 0x000000080500728c */ /* 0x000fe40008706670 */
[----:B------:R-:W-:Y:S02]  /*5950*/  USHF.R.U32.HI UR4, URZ, UR41, UR4 ;  /* 0x00000029ff047299 */ /* 0x000fe40008011604 */
[----:B------:R-:W-:Y:S02]  /*5960*/  UIMAD.WIDE.U32 UR8, UR5, UR40, URZ ;  /* 0x00000028050872a5 */ /* 0x000fe4000f8e00ff */
[----:B------:R-:W-:Y:S02]  /*5970*/  USEL UR11, UR6, UR4, !UP2 ;  /* 0x00000004060b7287 */ /* 0x000fe4000d000000 */
[----:B------:R-:W-:Y:S02]  /*5980*/  UIADD3 UR8, UPT, UPT, -UR5, URZ, URZ ;  /* 0x000000ff05087290 */ /* 0x000fe4000fffe1ff */
[----:B------:R-:W-:Y:S01]  /*5990*/  UIADD3 UR10, UPT, UPT, -UR11, URZ, URZ ;  /* 0x000000ff0b0a7290 */ /* 0x000fe2000fffe1ff */
[----:B------:R-:W-:Y:S01]  /*59a0*/  @!UP0 UMOV UR4, UR9 ;  /* 0x0000000900048c82 */ /* 0x000fe20008000000 */
[----:B------:R-:W-:Y:S02]  /*59b0*/  UIADD3 UR9, UPT, UPT, -UR6, URZ, URZ ;  /* 0x000000ff06097290 */ /* 0x000fe4000fffe1ff */
[----:B------:R-:W-:Y:S02]  /*59c0*/  @!UP0 USHF.R.U32.HI UR4, URZ, UR41, UR4 ;  /* 0x00000029ff048299 */ /* 0x000fe40008011604 */
[----:B------:R-:W-:Y:S02]  /*59d0*/  UIMAD UR10, UR42, UR10, UR6 ;  /* 0x0000000a2a0a72a4 */ /* 0x000fe4000f8e0206 */
[----:B------:R-:W-:Y:S04]  /*59e0*/  @!UP0 USEL UR4, UR5, UR4, !UP2 ;  /* 0x0000000405048287 */ /* 0x000fe8000d000000 */
[----:B------:R-:W-:Y:S02]  /*59f0*/  @!UP0 UIMAD UR10, UR7, UR10, UR4 ;  /* 0x0000000a070a82a4 */ /* 0x000fe4000f8e0204 */
[----:B------:R-:W-:Y:S02]  /*5a00*/  @!UP0 UIADD3 UR11, UPT, UPT, UR11, -UR4, URZ ;  /* 0x800000040b0b8290 */ /* 0x000fe4000fffe0ff */
[----:B------:R-:W-:Y:S02]  /*5a10*/  UIMAD UR7, UR43, UR8, UR38 ;  /* 0x000000082b0772a4 */ /* 0x000fe4000f8e0226 */
[----:B------:R-:W-:Y:S02]  /*5a20*/  @!UP0 UIMAD UR6, UR11, UR42, UR5 ;  /* 0x0000002a0b0682a4 */ /* 0x000fe4000f8e0205 */
[----:B------:R-:W-:Y:S01]  /*5a30*/  UIMAD UR4, UR58, UR9, UR37 ;  /* 0x000000093a0472a4 */ /* 0x000fe2000f8e0225 */
[----:B------:R-:W-:Y:S02]  /*5a40*/  @!UP0 UMOV UR5, UR10 ;  /* 0x0000000a00058c82 */ /* 0x000fe40008000000 */
[----:B------:R-:W-:Y:S02]  /*5a50*/  UIMAD UR38, UR5, UR43, UR7 ;  /* 0x0000002b052672a4 */ /* 0x000fe4000f8e0207 */
[----:B------:R-:W-:Y:S11]  /*5a60*/  UIMAD UR37, UR6, UR58, UR4 ;  /* 0x0000003a062572a4 */ /* 0x000ff6000f8e0204 */
[----:B------:R-:W-:Y:S01]  /*5a70*/  @!UPT UIADD3 URZ, UPT, UPT, URZ, URZ, URZ ;  /* 0x000000fffffff290 */ /* 0x000fe2000fffe0ff */
.L_x_90:
[----:B------:R-:W-:Y:S01]  /*5a80*/  UISETP.NE.AND UP0, UPT, UR39, 0x1, UPT ;  /* 0x000000012700788c */ /* 0x000fe2000bf05270 */
[----:B------:R-:W-:Y:S01]  /*5a90*/  LOP3.LUT P0, RZ, R57, 0x3f0, RZ, 0xc0, !PT ;  /* 0x000003f039ff7812 */ /* 0x000fe2000780c0ff */
[----:B------:R-:W-:Y:S01]  /*5aa0*/  USHF.L.U32 UR50, UR24, 0x6, URZ ;  /* 0x0000000618327899 */ /* 0x000fe200080006ff */
[----:B------:R-:W-:Y:S01]  /*5ab0*/  BSSY.RECONVERGENT B6, `(.L_x_91) ;  /* 0x0000034000067945 */ /* 0x000fe20003800200 */
[----:B------:R-:W-:Y:S01]  /*5ac0*/  USHF.L.U32 UR49, UR28, 0x7, URZ ;  /* 0x000000071c317899 */ /* 0x000fe200080006ff */
[----:B------:R-:W-:Y:S06]  /*5ad0*/  IADD3 R59, PT, PT, R59, 0x1, RZ ;  /* 0x000000013b3b7810 */ /* 0x000fec0007ffe0ff */
[----:B------:R-:W2:Y:S01]  /*5ae0*/  @!UP0 LDCU.128 UR12, c[0x0][0xb10] ;  /* 0x00016200ff0c87ac */ /* 0x000ea20008000c00 */
[----:B------:R-:W3:Y:S01]  /*5af0*/  @!UP0 LDCU UR5, c[0x0][0xb0c] ;  /* 0x00016180ff0587ac */ /* 0x000ee20008000800 */
[----:B------:R-:W4:Y:S01]  /*5b00*/  @!UP0 LDCU UR10, c[0x0][0xb20] ;  /* 0x00016400ff0a87ac */ /* 0x000f220008000800 */
[----:B--2---:R-:W-:Y:S02]  /*5b10*/  UIMAD.WIDE.U32 UR8, UR38, UR12, URZ ;  /* 0x0000000c260872a5 */ /* 0x004fe4000f8e00ff */
[----:B------:R-:W-:Y:S02]  /*5b20*/  UIMAD.WIDE.U32 UR6, UR37, UR15, URZ ;  /* 0x0000000f250672a5 */ /* 0x000fe4000f8e00ff */
[----:B------:R-:W-:Y:S03]  /*5b30*/  @!UP0 UISETP.NE.AND UP1, UPT, UR14, 0x1, UPT ;  /* 0x000000010e00888c */ /* 0x000fe6000bf25270 */
[----:B------:R-:W-:Y:S01]  /*5b40*/  @!UP0 UMOV UR4, UR9 ;  /* 0x0000000900048c82 */ /* 0x000fe20008000000 */
[----:B---3--:R-:W-:Y:S02]  /*5b50*/  @!UP0 UISETP.NE.AND UP2, UPT, UR5, 0x1, UPT ;  /* 0x000000010500888c */ /* 0x008fe4000bf45270 */
[----:B------:R-:W-:Y:S01]  /*5b60*/  @!UP0 USHF.R.U32.HI UR4, URZ, UR13, UR4 ;  /* 0x0000000dff048299 */ /* 0x000fe20008011604 */
[----:B------:R-:W-:Y:S02]  /*5b70*/  @!UP0 UMOV UR6, UR7 ;  /* 0x0000000700068c82 */ /* 0x000fe40008000000 */
[----:B----4-:R-:W-:Y:S02]  /*5b80*/  @!UP0 USHF.R.U32.HI UR6, URZ, UR10, UR6 ;  /* 0x0000000aff068299 */ /* 0x010fe40008011606 */
[----:B------:R-:W-:Y:S02]  /*5b90*/  @!UP0 USEL UR7, UR38, UR4, !UP2 ;  /* 0x0000000426078287 */ /* 0x000fe4000d000000 */
[----:B------:R-:W-:Y:S04]  /*5ba0*/  @!UP0 USEL UR6, UR37, UR6, !UP1 ;  /* 0x0000000625068287 */ /* 0x000fe8000c800000 */
[----:B------:R-:W-:Y:S02]  /*5bb0*/  @!UP0 UIADD3 UR4, UPT, UPT, -UR7, UR6, URZ ;  /* 0x0000000607048290 */ /* 0x000fe4000fffe1ff */
[----:B------:R-:W-:Y:S02]  /*5bc0*/  @!UP0 UIADD3 UR6, UPT, UPT, UR7, -UR6, URZ ;  /* 0x8000000607068290 */ /* 0x000fe4000fffe0ff */
[----:B------:R-:W-:Y:S02]  /*5bd0*/  @!UP0 UIMAD UR38, UR4, UR5, UR38 ;  /* 0x00000005042682a4 */ /* 0x000fe4000f8e0226 */
[----:B------:R-:W-:Y:S01]  /*5be0*/  @!UP0 UIMAD UR37, UR6, UR14, UR37 ;  /* 0x0000000e062582a4 */ /* 0x000fe2000f8e0225 */
[----:B------:R-:W-:Y:S11]  /*5bf0*/  @!P0 BRA `(.L_x_92) ;  /* 0x00000000007c8947 */ /* 0x000ff60003800000 */
[----:B------:R-:W2:Y:S01]  /*5c00*/  LDCU.64 UR8, c[0x4][0x80] ;  /* 0x01001000ff0877ac */ /* 0x000ea20008000a00 */
[----:B------:R-:W-:Y:S01]  /*5c10*/  MOV R2, 0x0 ;  /* 0x0000000000027802 */ /* 0x000fe20000000f00 */
[----:B------:R-:W-:Y:S02]  /*5c20*/  HFMA2 R12, -RZ, RZ, 0, 5.9604644775390625e-08 ;  /* 0x00000001ff0c7431 */ /* 0x000fe400000001ff */
[----:B------:R-:W-:Y:S01]  /*5c30*/  IMAD.MOV.U32 R8, RZ, RZ, 0x70 ;  /* 0x00000070ff087424 */ /* 0x000fe200078e00ff */
[----:B------:R3:W4:Y:S01]  /*5c40*/  LDC.64 R14, c[0x4][R2] ;  /* 0x01000000020e7b82 */ /* 0x0007220000000a00 */
[----:B------:R-:W1:Y:S01]  /*5c50*/  LDCU.64 UR6, c[0x4][0x88] ;  /* 0x01001100ff0677ac */ /* 0x000e620008000a00 */
[----:B------:R-:W-:Y:S01]  /*5c60*/  IMAD.MOV.U32 R13, RZ, RZ, RZ ;  /* 0x000000ffff0d7224 */ /* 0x000fe200078e00ff */
[----:B------:R-:W1:Y:S01]  /*5c70*/  LDCU.64 UR4, c[0x4][0x8] ;  /* 0x01000100ff0477ac */ /* 0x000e620008000a00 */
[----:B--2---:R-:W-:Y:S01]  /*5c80*/  MOV R5, UR9 ;  /* 0x0000000900057c02 */ /* 0x004fe20008000f00 */
[----:B------:R-:W-:Y:S01]  /*5c90*/  IMAD.U32 R4, RZ, RZ, UR8 ;  /* 0x00000008ff047e24 */ /* 0x000fe2000f8e00ff */
[----:B-1----:R-:W-:Y:S01]  /*5ca0*/  MOV R7, UR7 ;  /* 0x0000000700077c02 */ /* 0x002fe20008000f00 */
[----:B------:R-:W-:Y:S01]  /*5cb0*/  IMAD.U32 R6, RZ, RZ, UR6 ;  /* 0x00000006ff067e24 */ /* 0x000fe2000f8e00ff */
[----:B------:R-:W-:Y:S01]  /*5cc0*/  MOV R11, UR5 ;  /* 0x00000005000b7c02 */ /* 0x000fe20008000f00 */
[----:B------:R-:W-:Y:S02]  /*5cd0*/  IMAD.U32 R10, RZ, RZ, UR4 ;  /* 0x00000004ff0a7e24 */ /* 0x000fe4000f8e00ff */
[----:B------:R-:W-:Y:S07]  /*5ce0*/  LEPC R20, `(.L_x_93) ;  /* 0x000000001014794e */ /* 0x000fee0000000000 */
[----:B---345:R-:W-:Y:S05]  /*5cf0*/  CALL.ABS.NOINC R14 ;  /* 0x000000000e007343 */ /* 0x038fea0003c00000 */
.L_x_93:
[----:B------:R-:W1:Y:S01]  /*5d00*/  LDCU.64 UR8, c[0x4][0x80] ;  /* 0x01001000ff0877ac */ /* 0x000e620008000a00 */
[----:B------:R-:W2:Y:S01]  /*5d10*/  LDC.64 R2, c[0x4][R2] ;  /* 0x0100000002027b82 */ /* 0x000ea20000000a00 */
[----:B------:R-:W-:Y:S02]  /*5d20*/  HFMA2 R12, -RZ, RZ, 0, 5.9604644775390625e-08 ;  /* 0x00000001ff0c7431 */ /* 0x000fe400000001ff */
[----:B------:R-:W-:Y:S02]  /*5d30*/  IMAD.MOV.U32 R8, RZ, RZ, 0x70 ;  /* 0x00000070ff087424 */ /* 0x000fe400078e00ff */
[----:B------:R-:W-:Y:S01]  /*5d40*/  IMAD.MOV.U32 R13, RZ, RZ, RZ ;  /* 0x000000ffff0d7224 */ /* 0x000fe200078e00ff */
[----:B------:R-:W3:Y:S01]  /*5d50*/  LDCU.64 UR6, c[0x4][0x88] ;  /* 0x01001100ff0677ac */ /* 0x000ee20008000a00 */
[----:B------:R-:W4:Y:S01]  /*5d60*/  LDCU.64 UR4, c[0x4][0x8] ;  /* 0x01000100ff0477ac */ /* 0x000f220008000a00 */
[----:B-1----:R-:W-:Y:S02]  /*5d70*/  MOV R4, UR8 ;  /* 0x0000000800047c02 */ /* 0x002fe40008000f00 */
[----:B------:R-:W-:Y:S02]  /*5d80*/  MOV R5, UR9 ;  /* 0x0000000900057c02 */ /* 0x000fe40008000f00 */
[----:B---3--:R-:W-:Y:S01]  /*5d90*/  MOV R7, UR7 ;  /* 0x0000000700077c02 */ /* 0x008fe20008000f00 */
[----:B------:R-:W-:Y:S01]  /*5da0*/  IMAD.U32 R6, RZ, RZ, UR6 ;  /* 0x00000006ff067e24 */ /* 0x000fe2000f8e00ff */
[----:B----4-:R-:W-:Y:S01]  /*5db0*/  MOV R11, UR5 ;  /* 0x00000005000b7c02 */ /* 0x010fe20008000f00 */
[----:B------:R-:W-:Y:S02]  /*5dc0*/  IMAD.U32 R10, RZ, RZ, UR4 ;  /* 0x00000004ff0a7e24 */ /* 0x000fe4000f8e00ff */
[----:B------:R-:W-:Y:S07]  /*5dd0*/  LEPC R20, `(.L_x_92) ;  /* 0x000000001014794e */ /* 0x000fee0000000000 */
[----:B--2---:R-:W-:Y:S05]  /*5de0*/  CALL.ABS.NOINC R2 ;  /* 0x0000000002007343 */ /* 0x004fea0003c00000 */
.L_x_92:
[----:B------:R-:W-:Y:S05]  /*5df0*/  BSYNC.RECONVERGENT B6 ;  /* 0x0000000000067941 */ /* 0x000fea0003800200 */
.L_x_91:
[----:B------:R-:W-:Y:S02]  /*5e00*/  R2UR UR6, R56 ;  /* 0x00000000380672ca */ /* 0x000fe400000e0000 */
[----:B------:R-:W-:Y:S02]  /*5e10*/  R2UR UR5, R67 ;  /* 0x00000000430572ca */ /* 0x000fe400000e0000 */
[----:B------:R-:W-:Y:S02]  /*5e20*/  R2UR UR4, R66 ;  /* 0x00000000420472ca */ /* 0x000fe400000e0000 */
[----:B------:R-:W-:Y:S02]  /*5e30*/  ISETP.NE.U32.AND P4, PT, R50, RZ, PT ;  /* 0x000000ff3200720c */ /* 0x000fe40003f85070 */
[----:B------:R-:W-:Y:S02]  /*5e40*/  ISETP.NE.U32.AND P2, PT, RZ, UR54, PT ;  /* 0x00000036ff007c0c */ /* 0x000fe4000bf45070 */
[----:B------:R-:W-:Y:S02]  /*5e50*/  ISETP.NE.AND.EX P4, PT, R51, RZ, PT, P4 ;  /* 0x000000ff3300720c */ /* 0x000fe40003f85340 */
[----:B------:R-:W-:Y:S01]  /*5e60*/  ISETP.NE.AND.EX P2, PT, RZ, UR55, PT, P2 ;  /* 0x00000037ff007c0c */ /* 0x000fe2000bf45320 */
[----:B------:R-:W-:Y:S02]  /*5e70*/  UISETP.NE.AND UP2, UPT, UR6, URZ, UPT ;  /* 0x000000ff0600728c */ /* 0x000fe4000bf45270 */
[----:B------:R-:W-:Y:S04]  /*5e80*/  UISETP.NE.U32.AND UP0, UPT, UR5, URZ, UPT ;  /* 0x000000ff0500728c */ /* 0x000fe8000bf05070 */
[----:B------:R-:W-:Y:S01]  /*5e90*/  UISETP.NE.AND.EX UP1, UPT, UR4, URZ, UPT, UP0 ;  /* 0x000000ff0400728c */ /* 0x000fe2000bf25300 */
[----:B------:R-:W-:Y:S01]  /*5ea0*/  PLOP3.LUT P1, PT, PT, PT, UP2, 0x80, 0x8 ;  /* 0x000000000008781c */ /* 0x000fe20003f2f028 */
[----:B------:R-:W-:Y:S03]  /*5eb0*/  UPLOP3.LUT UP0, UPT, UPT, UPT, UPT, 0x40, 0x4 ;  /* 0x000000000004789c */ /* 0x000fe60003f0e870 */
[----:B------:R-:W-:Y:S06]  /*5ec0*/  @UP2 UPLOP3.LUT UP0, UPT, UPT, UPT, UP1, 0x80, 0x8 ;  /* 0x000000000008289c */ /* 0x000fec0003f0f010 */
[----:B------:R-:W-:Y:S01]  /*5ed0*/  PLOP3.LUT P0, PT, PT, PT, UP0, 0x80, 0x8 ;  /* 0x000000000008781c */ /* 0x000fe20003f0f008 */
[----:B------:R-:W-:Y:S01]  /*5ee0*/  @!UPT UIADD3 URZ, UPT, UPT, URZ, URZ, URZ ;  /* 0x000000fffffff290 */ /* 0x000fe2000fffe0ff */
[----:B------:R-:W-:Y:S11]  /*5ef0*/  BRA.U !UP1, `(.L_x_94) ;  /* 0x0000000109407547 */ /* 0x000ff6000b800000 */
[----:B------:R-:W-:Y:S01]  /*5f00*/  UISETP.NE.U32.AND UP0, UPT, UR54, URZ, UPT ;  /* 0x000000ff3600728c */ /* 0x000fe2000bf05070 */
[----:B------:R-:W-:Y:S01]  /*5f10*/  R2UR UR6, R67 ;  /* 0x00000000430672ca */ /* 0x000fe200000e0000 */
[----:B------:R-:W2:Y:S01]  /*5f20*/  LDCU.64 UR8, c[0x0][0x358] ;  /* 0x00006b00ff0877ac */ /* 0x000ea20008000a00 */
[----:B------:R-:W-:Y:S02]  /*5f30*/  HFMA2 R53, -RZ, RZ, 0, 5.9604644775390625e-08 ;  /* 0x00000001ff357431 */ /* 0x000fe400000001ff */
[----:B-1----:R-:W-:Y:S01]  /*5f40*/  IMAD.MOV.U32 R0, RZ, RZ, 0x1 ;  /* 0x00000001ff007424 */ /* 0x002fe200078e00ff */
[----:B------:R-:W-:Y:S06]  /*5f50*/  UISETP.NE.AND.EX UP0, UPT, UR55, URZ, UPT, UP0 ;  /* 0x000000ff3700728c */ /* 0x000fec000bf05300 */
[----:B------:R-:W-:Y:S05]  /*5f60*/  PLOP3.LUT P3, PT, PT, PT, UP0, 0x80, 0x8 ;  /* 0x000000000008781c */ /* 0x000fea0003f6f008 */
[----:B------:R-:W1:Y:S01]  /*5f70*/  @UP0 LDCU.64 UR4, c[0x0][0x888] ;  /* 0x00011100ff0407ac */ /* 0x000e620008000a00 */
[----:B------:R-:W-:Y:S07]  /*5f80*/  @UP0 UIMAD UR6, UR36, UR6, URZ ;  /* 0x00000006240602a4 */ /* 0x000fee000f8e02ff */
[----:B------:R-:W-:Y:S01]  /*5f90*/  @!P3 PRMT R53, R0, 0x7610, R53 ;  /* 0x000076100035b816 */ /* 0x000fe20000000035 */
[----:B-1----:R-:W-:Y:S06]  /*5fa0*/  @UP0 UIMAD.WIDE UR4, UR6, 0x4, UR4 ;  /* 0x00000004060408a5 */ /* 0x002fec000f8e0204 */
[----:B------:R-:W-:Y:S02]  /*5fb0*/  IMAD.U32 R2, RZ, RZ, UR4 ;  /* 0x00000004ff027e24 */ /* 0x000fe4000f8e00ff */
[----:B------:R-:W-:Y:S03]  /*5fc0*/  IMAD.U32 R3, RZ, RZ, UR5 ;  /* 0x00000005ff037e24 */ /* 0x000fe6000f8e00ff */
[----:B------:R-:W1:Y:S02]  /*5fd0*/  @!UP0 LDCU UR4, c[0x0][0x880] ;  /* 0x00011000ff0487ac */ /* 0x000e640008000800 */
[----:B--2--5:R2:W5:Y:S02]  /*5fe0*/  @P3 LDG.E R27, desc[UR8][R2.64] ;  /* 0x00000008021b3981 */ /* 0x024564000c1e1900 */
[----:B-12---:R-:W-:Y:S02]  /*5ff0*/  @!P3 MOV R27, UR4 ;  /* 0x00000004001bbc02 */ /* 0x006fe40008000f00 */
.L_x_94:
[----:B------:R-:W-:Y:S05]  /*6000*/  @!P4 BRA `(.L_x_95) ;  /* 0x000000000024c947 */ /* 0x000fea0003800000 */
[----:B------:R-:W-:Y:S01]  /*6010*/  ISETP.NE.U32.AND P3, PT, R48, RZ, PT ;  /* 0x000000ff3000720c */ /* 0x000fe20003f65070 */
[----:B------:R-:W2:Y:S03]  /*6020*/  LDCU.64 UR4, c[0x0][0x358] ;  /* 0x00006b00ff0477ac */ /* 0x000ea60008000a00 */
[----:B------:R-:W-:Y:S11]  /*6030*/  ISETP.NE.AND.EX P3, PT, R49, RZ, PT, P3 ;  /* 0x000000ff3100720c */ /* 0x000ff60003f65330 */
[----:B------:R-:W-:Y:S02]  /*6040*/  @!UPT UIADD3 URZ, UPT, UPT, URZ, URZ, URZ ;  /* 0x000000fffffff290 */ /* 0x000fe4000fffe0ff */
[----:B------:R-:W3:Y:S01]  /*6050*/  @P3 LDC.64 R2, c[0x0][0x8a8] ;  /* 0x00022a00ff023b82 */ /* 0x000ee20000000a00 */
[----:B-1----:R-:W-:Y:S04]  /*6060*/  @P3 IMAD R0, R50, UR36, RZ ;  /* 0x0000002432003c24 */ /* 0x002fe8000f8e02ff */
[----:B---3--:R-:W-:Y:S05]  /*6070*/  @P3 IMAD.WIDE R2, R0, 0x4, R2 ;  /* 0x0000000400023825 */ /* 0x008fea00078e0202 */
[----:B--2--5:R2:W5:Y:S02]  /*6080*/  @P3 LDG.E R24, desc[UR4][R2.64] ;  /* 0x0000000402183981 */ /* 0x024564000c1e1900 */
[----:B--2---:R-:W3:Y:S02]  /*6090*/  @!P3 LDC R24, c[0x0][0x8a0] ;  /* 0x00022800ff18bb82 */ /* 0x004ee40000000800 */
.L_x_95:
[----:B-----5:R-:W-:Y:S01]  /*60a0*/  FSETP.NEU.AND P3, PT, R27, RZ, PT ;  /* 0x000000ff1b00720b */ /* 0x020fe20003f6d000 */
[----:B------:R-:W-:Y:S01]  /*60b0*/  IMAD.SHL.U32 R74, R52, 0x4, RZ ;  /* 0x00000004344a7824 */ /* 0x000fe200078e00ff */
[----:B------:R-:W-:Y:S01]  /*60c0*/  SEL R4, RZ, 0xffffffff, P2 ;  /* 0xffffffffff047807 */ /* 0x000fe20001000000 */
[----:B------:R-:W-:Y:S01]  /*60d0*/  BSSY B1, `(.L_x_96) ;  /* 0x0000044000017945 */ /* 0x000fe20003800000 */
[----:B------:R-:W-:Y:S01]  /*60e0*/  @P1 LOP3.LUT P2, RZ, R53, 0xff, RZ, 0xc0, !PT ;  /* 0x000000ff35ff1812 */ /* 0x000fe2000784c0ff */
[----:B------:R-:W-:Y:S01]  /*60f0*/  VIADD R70, R74, UR44 ;  /* 0x0000002c4a467c36 */ /* 0x000fe20008000000 */
[----:B-1----:R-:W-:Y:S01]  /*6100*/  @P1 SEL R0, RZ, 0xffffffff, P3 ;  /* 0xffffffffff001807 */ /* 0x002fe20001800000 */
[----:B------:R-:W-:Y:S01]  /*6110*/  IMAD.MOV.U32 R75, RZ, RZ, 0x1 ;  /* 0x00000001ff4b7424 */ /* 0x000fe200078e00ff */
[----:B------:R-:W-:Y:S01]  /*6120*/  LOP3.LUT R62, R62, 0x1, RZ, 0x3c, !PT ;  /* 0x000000013e3e7812 */ /* 0x000fe200078e3cff */
[----:B------:R-:W-:Y:S01]  /*6130*/  IMAD.MOV.U32 R73, RZ, RZ, RZ ;  /* 0x000000ffff497224 */ /* 0x000fe200078e00ff */
[----:B------:R-:W-:Y:S02]  /*6140*/  @P0 SEL R0, R4, R0, !P2 ;  /* 0x0000000004000207 */ /* 0x000fe40005000000 */
[----:B------:R-:W-:Y:S02]  /*6150*/  CS2R R38, SRZ ;  /* 0x0000000000267805 */ /* 0x000fe4000001ff00 */
[----:B------:R-:W-:Y:S02]  /*6160*/  LEA R26, R22, UR44, 0x3 ;  /* 0x0000002c161a7c11 */ /* 0x000fe4000f8e18ff */
[----:B------:R-:W-:Y:S02]  /*6170*/  CS2R R36, SRZ ;  /* 0x0000000000247805 */ /* 0x000fe4000001ff00 */
[----:B------:R-:W-:Y:S02]  /*6180*/  @P1 LOP3.LUT R0, R0, 0x1, RZ, 0xc0, !PT ;  /* 0x0000000100001812 */ /* 0x000fe400078ec0ff */
[----:B------:R-:W-:Y:S02]  /*6190*/  CS2R R34, SRZ ;  /* 0x0000000000227805 */ /* 0x000fe4000001ff00 */
[----:B------:R-:W-:Y:S02]  /*61a0*/  SHF.L.U32 R2, R61, 0x1f, RZ ;  /* 0x0000001f3d027819 */ /* 0x000fe400000006ff */
[----:B------:R-:W-:Y:S02]  /*61b0*/  CS2R R32, SRZ ;  /* 0x0000000000207805 */ /* 0x000fe4000001ff00 */
[----:B------:R-:W-:Y:S02]  /*61c0*/  ISETP.NE.U32.OR P6, PT, R0, 0x1, !P1 ;  /* 0x000000010000780c */ /* 0x000fe40004fc5470 */
[----:B------:R-:W-:Y:S02]  /*61d0*/  CS2R R42, SRZ ;  /* 0x00000000002a7805 */ /* 0x000fe4000001ff00 */
[----:B------:R-:W-:Y:S02]  /*61e0*/  PLOP3.LUT P2, PT, PT, PT, UP1, 0x80, 0x8 ;  /* 0x000000000008781c */ /* 0x000fe40003f4f018 */
[----:B------:R-:W-:Y:S02]  /*61f0*/  CS2R R40, SRZ ;  /* 0x0000000000287805 */ /* 0x000fe4000001ff00 */
[----:B------:R-:W-:Y:S02]  /*6200*/  LEA.HI R25, R22, R22, RZ, 0x1 ;  /* 0x0000001616197211 */ /* 0x000fe400078f08ff */
[----:B------:R-:W-:Y:S02]  /*6210*/  CS2R R46, SRZ ;  /* 0x00000000002e7805 */ /* 0x000fe4000001ff00 */
[----:B------:R-:W-:Y:S02]  /*6220*/  LOP3.LUT P4, R58, R53, 0xff, RZ, 0xc0, !PT ;  /* 0x000000ff353a7812 */ /* 0x000fe4000788c0ff */
[----:B------:R-:W-:Y:S02]  /*6230*/  CS2R R44, SRZ ;  /* 0x00000000002c7805 */ /* 0x000fe4000001ff00 */
[----:B------:R-:W-:Y:S01]  /*6240*/  SEL R3, RZ, 0xffffffff, P3 ;  /* 0xffffffffff037807 */ /* 0x000fe20001800000 */
[----:B------:R-:W-:Y:S01]  /*6250*/  VIADD R71, R70, 0x400 ;  /* 0x0000040046477836 */ /* 0x000fe20000000000 */
[----:B------:R-:W-:Y:S01]  /*6260*/  P2R R68, PR, RZ, 0x40 ;  /* 0x00000040ff447803 */ /* 0x000fe20000000000 */
[----:B------:R-:W-:Y:S01]  /*6270*/  IMAD.IADD R69, R63, 0x1, R70 ;  /* 0x000000013f457824 */ /* 0x000fe200078e0246 */
[----:B------:R-:W-:Y:S02]  /*6280*/  @P6 SHF.L.U32 R0, R62, 0x1f, RZ ;  /* 0x0000001f3e006819 */ /* 0x000fe400000006ff */
[----:B------:R-:W-:Y:S02]  /*6290*/  @P2 SEL R3, R4, R3, !P4 ;  /* 0x0000000304032207 */ /* 0x000fe40006000000 */
[----:B------:R1:W2:Y:S02]  /*62a0*/  @P6 SYNCS.PHASECHK.TRANS64.TRYWAIT P1, [UR44+0x30], R0 ;  /* 0x00003000ff0065a7 */ /* 0x0002a4000802112c */
[----:B------:R-:W-:Y:S04]  /*62b0*/  LOP3.LUT R3, R3, 0x1, RZ, 0xc0, !PT ;  /* 0x0000000103037812 */ /* 0x000fe800078ec0ff */
[----:B------:R-:W-:Y:S04]  /*62c0*/  ISETP.NE.U32.AND P5, PT, R3, 0x1, PT ;  /* 0x000000010300780c */ /* 0x000fe80003fa5070 */
[----:B------:R-:W-:Y:S01]  /*62d0*/  P2R R76, PR, RZ, 0x20 ;  /* 0x00000020ff4c7803 */ /* 0x000fe20000000000 */
[----:B------:R4:W3:Y:S01]  /*62e0*/  SYNCS.PHASECHK.TRANS64.TRYWAIT P0, [R26+URZ+0xa0], R2 ;  /* 0x0000a0021a0075a7 */ /* 0x0008e200080011ff */
[C---:B-1----:R-:W-:Y:S01]  /*62f0*/  IMAD.SHL.U32 R0, R25.reuse, 0x40, RZ ;  /* 0x0000004019007824 */ /* 0x042fe200078e00ff */
[----:B------:R-:W-:Y:S04]  /*6300*/  LOP3.LUT R25, R25, 0xffe, RZ, 0xc0, !PT ;  /* 0x00000ffe19197812 */ /* 0x000fe800078ec0ff */
[----:B------:R-:W-:Y:S01]  /*6310*/  LOP3.LUT R0, R0, 0xffffff80, RZ, 0xc0, !PT ;  /* 0xffffff8000007812 */ /* 0x000fe200078ec0ff */
[----:B------:R-:W-:Y:S04]  /*6320*/  IMAD.IADD R25, R22, 0x1, -R25 ;  /* 0x0000000116197824 */ /* 0x000fe800078e0a19 */
[----:B------:R-:W-:Y:S04]  /*6330*/  IMAD.IADD R0, R23, 0x1, R0 ;  /* 0x0000000117007824 */ /* 0x000fe800078e0200 */
[----:B------:R-:W-:Y:S01]  /*6340*/  IMAD R25, R25, 0x100000, R0 ;  /* 0x0010000019197824 */ /* 0x000fe200078e0200 */
[----:B--2---:R-:W-:Y:S01]  /*6350*/  @P6 SEL R75, RZ, 0x1, !P1 ;  /* 0x00000001ff4b6807 */ /* 0x004fe20004800000 */
[----:B----4-:R-:W-:Y:S06]  /*6360*/  @!P6 BRA `(.L_x_97) ;  /* 0x000000000068e947 */ /* 0x010fec0003800000 */
[C---:B------:R-:W-:Y:S01]  /*6370*/  @P5 IMAD R5, R64.reuse, 0x4, R71 ;  /* 0x0000000440055824 */ /* 0x040fe200078e0247 */
[----:B------:R-:W-:Y:S01]  /*6380*/  ISETP.NE.AND P1, PT, R75, RZ, PT ;  /* 0x000000ff4b00720c */ /* 0x000fe20003f25270 */
[----:B------:R-:W-:Y:S01]  /*6390*/  @P5 IMAD R4, R64, 0x4, R70 ;  /* 0x0000000440045824 */ /* 0x000fe200078e0246 */
[----:B------:R-:W-:Y:S01]  /*63a0*/  BSSY B0, `(.L_x_98) ;  /* 0x000000e000007945 */ /* 0x000fe20003800000 */
[----:B------:R-:W-:Y:S01]  /*63b0*/  IMAD.MOV.U32 R38, RZ, RZ, RZ ;  /* 0x000000ffff267224 */ /* 0x000fe200078e00ff */
[----:B------:R-:W-:Y:S01]  /*63c0*/  CS2R R34, SRZ ;  /* 0x0000000000227805 */ /* 0x000fe2000001ff00 */
[----:B------:R-:W-:Y:S01]  /*63d0*/  @P5 IMAD.IADD R5, R63, 0x1, R5 ;  /* 0x000000013f055824 */ /* 0x000fe200078e0205 */
[----:B------:R-:W-:Y:S02]  /*63e0*/  CS2R R32, SRZ ;  /* 0x0000000000207805 */ /* 0x000fe4000001ff00 */
[----:B------:R-:W-:Y:S02]  /*63f0*/  CS2R R36, SRZ ;  /* 0x0000000000247805 */ /* 0x000fe4000001ff00 */
[----:B------:R-:W-:Y:S02]  /*6400*/  CS2R R46, SRZ ;  /* 0x00000000002e7805 */ /* 0x000fe4000001ff00 */
[----:B------:R-:W-:Y:S02]  /*6410*/  CS2R R44, SRZ ;  /* 0x00000000002c7805 */ /* 0x000fe4000001ff00 */
[----:B------:R-:W-:Y:S02]  /*6420*/  CS2R R42, SRZ ;  /* 0x00000000002a7805 */ /* 0x000fe4000001ff00 */
[----:B------:R-:W-:Y:S01]  /*6430*/  CS2R R40, SRZ ;  /* 0x0000000000287805 */ /* 0x000fe2000001ff00 */
[----:B------:R-:W-:Y:S06]  /*6440*/  @P1 BRA `(.L_x_99) ;  /* 0x00000000000c1947 */ /* 0x000fec0003800000 */
[----:B------:R-:W-:Y:S04]  /*6450*/  SHF.L.U32 R3, R62, 0x1f, RZ ;  /* 0x0000001f3e037819 */ /* 0x000fe800000006ff */
[----:B------:R-:W1:Y:S02]  /*6460*/  SYNCS.PHASECHK.TRANS64.TRYWAIT P1, [UR44+0x30], R3 ;  /* 0x00003003ff0075a7 */ /* 0x000e64000802112c */
[----:B-1----:R-:W-:Y:S05]  /*6470*/  @!P1 BRA `(.L_x_100) ;  /* 0x00000030007c9947 */ /* 0x002fea0003800000 */
.L_x_99:
[----:B------:R-:W-:Y:S05]  /*6480*/  BSYNC B0 ;  /* 0x0000000000007941 */ /* 0x000fea0003800000 */
.L_x_98:
[----:B------:R-:W-:Y:S01]  /*6490*/  ISETP.NE.AND P1, PT, R76, RZ, PT ;  /* 0x000000ff4c00720c */ /* 0x000fe20003f25270 */
[----:B------:R-:W-:Y:S11]  /*64a0*/  HFMA2 R73, -RZ, RZ, 0, 5.9604644775390625e-08 ;  /* 0x00000001ff497431 */ /* 0x000ff600000001ff */
[----:B------:R-:W-:Y:S01]  /*64b0*/  @!UPT UIADD3 URZ, UPT, UPT, URZ, URZ, URZ ;  /* 0x000000fffffff290 */ /* 0x000fe2000fffe0ff */
[----:B------:R-:W-:Y:S05]  /*64c0*/  @P1 WARPSYNC.ALL ;  /* 0x0000000000001948 */ /* 0x000fea0003800000 */
[----:B------:R2:W4:Y:S04]  /*64d0*/  @P1 LDSM.16.M88.4 R32, [R4+0x400] ;  /* 0x000400000420183b */ /* 0x0005280000000200 */
[----:B------:R2:W1:Y:S04]  /*64e0*/  @P1 LDSM.16.M88.4 R36, [R5] ;  /* 0x000000000524183b */ /* 0x0004680000000200 */
[----:B------:R2:W1:Y:S04]  /*64f0*/  @P1 LDSM.16.M88.4 R44, [R74+UR44+0x400] ;  /* 0x0004002c4a2c183b */ /* 0x0004680008000200 */
[----:B------:R2:W1:Y:S02]  /*6500*/  @P1 LDSM.16.M88.4 R40, [R69+0x400] ;  /* 0x000400004528183b */ /* 0x0004640000000200 */
.L_x_97:
[----:B------:R-:W-:Y:S05]  /*6510*/  BSYNC B1 ;  /* 0x0000000000017941 */ /* 0x000fea0003800000 */
.L_x_96:
[----:B-1----:R-:W-:Y:S04]  /*6520*/  SHF.R.U32.HI R0, RZ, 0x15, R25 ;  /* 0x00000015ff007819 */ /* 0x002fe80000011619 */
[----:B------:R-:W-:Y:S01]  /*6530*/  LOP3.LUT P1, RZ, R0, 0x3, R54, 0x48, !PT ;  /* 0x0000000300ff7812 */ /* 0x000fe20007824836 */
[----:B------:R-:W-:Y:S01]  /*6540*/  @!UPT UIADD3 URZ, UPT, UPT, URZ, URZ, URZ ;  /* 0x000000fffffff290 */ /* 0x000fe2000fffe0ff */
[----:B---3--:R-:W-:Y:S11]  /*6550*/  @P0 BRA `(.L_x_101) ;  /* 0x0000000000080947 */ /* 0x008ff60003800000 */
[----:B------:R-:W1:Y:S02]  /*6560*/  SYNCS.PHASECHK.TRANS64.TRYWAIT P0, [R26+URZ+0xa0], R2 ;  /* 0x0000a0021a0075a7 */ /* 0x000e6400080011ff */
[----:B-1----:R-:W-:Y:S05]  /*6570*/  @!P0 BRA `(.L_x_102) ;  /* 0x0000003000548947 */ /* 0x002fea0003800000 */
.L_x_101:
[----:B------:R-:W-:Y:S05]  /*6580*/  @!P1 BRA `(.L_x_103) ;  /* 0x0000000000409947 */ /* 0x000fea0003800000 */
[----:B------:R-:W2:Y:S01]  /*6590*/  LDCU.64 UR8, c[0x4][0x70] ;  /* 0x01000e00ff0877ac */ /* 0x000ea20008000a00 */
[----:B------:R-:W-:Y:S01]  /*65a0*/  MOV R3, 0x0 ;  /* 0x0000000000037802 */ /* 0x000fe20000000f00 */
[----:B------:R-:W-:Y:S02]  /*65b0*/  HFMA2 R12, -RZ, RZ, 0, 5.9604644775390625e-08 ;  /* 0x00000001ff0c7431 */ /* 0x000fe400000001ff */
[----:B------:R-:W-:Y:S02]  /*65c0*/  IMAD.MOV.U32 R8, RZ, RZ, 0x192 ;  /* 0x00000192ff087424 */ /* 0x000fe400078e00ff */
[----:B------:R-:W-:Y:S01]  /*65d0*/  IMAD.MOV.U32 R13, RZ, RZ, RZ ;  /* 0x000000ffff0d7224 */ /* 0x000fe200078e00ff */
[----:B------:R-:W3:Y:S01]  /*65e0*/  LDCU.64 UR6, c[0x4][0x78] ;  /* 0x01000f00ff0677ac */ /* 0x000ee20008000a00 */
[----:B-1----:R-:W1:Y:S01]  /*65f0*/  LDC.64 R2, c[0x4][R3] ;  /* 0x0100000003027b82 */ /* 0x002e620000000a00 */
[----:B------:R-:W5:Y:S01]  /*6600*/  LDCU.64 UR4, c[0x4][0x10] ;  /* 0x01000200ff0477ac */ /* 0x000f620008000a00 */
[----:B--2---:R-:W-:Y:S01]  /*6610*/  MOV R5, UR9 ;  /* 0x0000000900057c02 */ /* 0x004fe20008000f00 */
[----:B------:R-:W-:Y:S01]  /*6620*/  IMAD.U32 R4, RZ, RZ, UR8 ;  /* 0x00000008ff047e24 */ /* 0x000fe2000f8e00ff */
[----:B---3--:R-:W-:Y:S01]  /*6630*/  MOV R7, UR7 ;  /* 0x0000000700077c02 */ /* 0x008fe20008000f00 */
[----:B------:R-:W-:Y:S01]  /*6640*/  IMAD.U32 R6, RZ, RZ, UR6 ;  /* 0x00000006ff067e24 */ /* 0x000fe2000f8e00ff */
[----:B-----5:R-:W-:Y:S01]  /*6650*/  MOV R11, UR5 ;  /* 0x00000005000b7c02 */ /* 0x020fe20008000f00 */
[----:B------:R-:W-:Y:S02]  /*6660*/  IMAD.U32 R10, RZ, RZ, UR4 ;  /* 0x00000004ff0a7e24 */ /* 0x000fe4000f8e00ff */
[----:B------:R-:W-:Y:S07]  /*6670*/  LEPC R20, `(.L_x_103) ;  /* 0x000000001014794e */ /* 0x000fee0000000000 */
[----:B-1--4-:R-:W-:Y:S05]  /*6680*/  CALL.ABS.NOINC R2 ;  /* 0x0000000002007343 */ /* 0x012fea0003c00000 */
.L_x_103:
[----:B------:R-:W-:Y:S01]  /*6690*/  LOP3.LUT R20, R44, 0xffffe000, RZ, 0xc0, !PT ;  /* 0xffffe0002c147812 */ /* 0x000fe200078ec0ff */
[----:B------:R-:W-:Y:S05]  /*66a0*/  WARPSYNC.ALL ;  /* 0x0000000000007948 */ /* 0x000fea0003800000 */
[----:B------:R-:W-:Y:S01]  /*66b0*/  R2UR UR4, R25 ;  /* 0x00000000190472ca */ /* 0x000fe200000e0000 */
[----:B------:R-:W-:Y:S01]  /*66c0*/  IMAD.SHL.U32 R77, R64, 0x4, RZ ;  /* 0x00000004404d7824 */ /* 0x000fe200078e00ff */
[----:B------:R-:W-:Y:S01]  /*66d0*/  LOP3.LUT R21, R45, 0xffffe000, RZ, 0xc0, !PT ;  /* 0xffffe0002d157812 */ /* 0x000fe200078ec0ff */
[----:B------:R-:W-:Y:S01]  /*66e0*/  BSSY.RECONVERGENT B0, `(.L_x_104) ;  /* 0x0000059000007945 */ /* 0x000fe20003800200 */
[----:B------:R-:W-:Y:S02]  /*66f0*/  ISETP.NE.AND P0, PT, R65, RZ, PT ;  /* 0x000000ff4100720c */ /* 0x000fe40003f05270 */
[----:B------:R-:W-:Y:S05]  /*6700*/  IADD3 R71, PT, PT, R71, R77, RZ ;  /* 0x0000004d47477210 */ /* 0x000fea0007ffe0ff */
[----:B------:R-:W-:Y:S02]  /*6710*/  IMAD.IADD R72, R63, 0x1, R71 ;  /* 0x000000013f487824 */ /* 0x000fe400078e0247 */
[----:B--2---:R-:W2:Y:S02]  /*6720*/  LDTM.16dp128bit.x8 R4, tmem[UR4] ;  /* 0x00000004000479ee */ /* 0x004ea40008180000 */
[C---:B--2---:R-:W-:Y:S01]  /*6730*/  FMUL R0, R24.reuse, R4 ;  /* 0x0000000418007220 */ /* 0x044fe20000400000 */
[C---:B-1----:R-:W-:Y:S01]  /*6740*/  FMUL R2, R24.reuse, R5 ;  /* 0x0000000518027220 */ /* 0x042fe20000400000 */
[C---:B------:R-:W-:Y:S01]  /*6750*/  FMUL R3, R24.reuse, R6 ;  /* 0x0000000618037220 */ /* 0x040fe20000400000 */
[----:B------:R-:W-:Y:S01]  /*6760*/  FMUL R4, R24, R8 ;  /* 0x0000000818047220 */ /* 0x000fe20000400000 */
[C---:B------:R-:W-:Y:S01]  /*6770*/  FFMA R28, R27.reuse, R20, R0 ;  /* 0x000000141b1c7223 */ /* 0x040fe20000000000 */
[----:B------:R-:W-:Y:S01]  /*6780*/  LOP3.LUT R0, R46, 0xffffe000, RZ, 0xc0, !PT ;  /* 0xffffe0002e007812 */ /* 0x000fe200078ec0ff */
[----:B------:R-:W-:Y:S01]  /*6790*/  FFMA R29, R27, R21, R2 ;  /* 0x000000151b1d7223 */ /* 0x000fe20000000002 */
[----:B------:R-:W-:Y:S01]  /*67a0*/  LOP3.LUT R2, R47, 0xffffe000, RZ, 0xc0, !PT ;  /* 0xffffe0002f027812 */ /* 0x000fe200078ec0ff */
[C---:B------:R-:W-:Y:S01]  /*67b0*/  FMUL R5, R24.reuse, R9 ;  /* 0x0000000918057220 */ /* 0x040fe20000400000 */
[----:B------:R-:W-:Y:S01]  /*67c0*/  F2FP.TF32.F32.PACK_B R28, R28 ;  /* 0x0000001cff1c723e */ /* 0x000fe200024050ff */
[C---:B------:R-:W-:Y:S01]  /*67d0*/  FMUL R8, R24.reuse, R12 ;  /* 0x0000000c18087220 */ /* 0x040fe20000400000 */
[----:B------:R-:W-:Y:S01]  /*67e0*/  F2FP.TF32.F32.PACK_B R29, R29 ;  /* 0x0000001dff1d723e */ /* 0x000fe200024050ff */
[C---:B------:R-:W-:Y:S01]  /*67f0*/  FMUL R9, R24.reuse, R13 ;  /* 0x0000000d18097220 */ /* 0x040fe20000400000 */
[----:B------:R-:W-:Y:S01]  /*6800*/  FMUL R12, R24, R16 ;  /* 0x00000010180c7220 */ /* 0x000fe20000400000 */
[----:B------:R-:W-:Y:S01]  /*6810*/  LOP3.LUT R16, R40, 0xffffe000, RZ, 0xc0, !PT ;  /* 0xffffe00028107812 */ /* 0x000fe200078ec0ff */
[C---:B------:R-:W-:Y:S01]  /*6820*/  FMUL R7, R24.reuse, R7 ;  /* 0x0000000718077220 */ /* 0x040fe20000400000 */
[----:B------:R-:W-:Y:S01]  /*6830*/  FMUL R13, R24, R17 ;  /* 0x00000011180d7220 */ /* 0x000fe20000400000 */
[----:B------:R-:W-:Y:S01]  /*6840*/  LOP3.LUT R17, R41, 0xffffe000, RZ, 0xc0, !PT ;  /* 0xffffe00029117812 */ /* 0x000fe200078ec0ff */
[----:B------:R-:W-:Y:S01]  /*6850*/  FFMA R30, R27, R0, R3 ;  /* 0x000000001b1e7223 */ /* 0x000fe20000000003 */
[----:B------:R-:W-:Y:S01]  /*6860*/  LOP3.LUT R0, R42, 0xffffe000, RZ, 0xc0, !PT ;  /* 0xffffe0002a007812 */ /* 0x000fe200078ec0ff */
[----:B------:R-:W-:Y:S01]  /*6870*/  FMUL R6, R24, R10 ;  /* 0x0000000a18067220 */ /* 0x000fe20000400000 */
[----:B----4-:R-:W-:Y:S01]  /*6880*/  LOP3.LUT R3, R33, 0xffffe000, RZ, 0xc0, !PT ;  /* 0xffffe00021037812 */ /* 0x010fe200078ec0ff */
[----:B------:R-:W-:Y:S01]  /*6890*/  FFMA R31, R27, R2, R7 ;  /* 0x000000021b1f7223 */ /* 0x000fe20000000007 */
[----:B------:R-:W-:Y:S01]  /*68a0*/  LOP3.LUT R2, R43, 0xffffe000, RZ, 0xc0, !PT ;  /* 0xffffe0002b027812 */ /* 0x000fe200078ec0ff */
[C---:B------:R-:W-:Y:S01]  /*68b0*/  FFMA R4, R27.reuse, R16, R4 ;  /* 0x000000101b047223 */ /* 0x040fe20000000004 */
[----:B------:R-:W-:Y:S01]  /*68c0*/  LOP3.LUT R16, R34, 0xffffe000, RZ, 0xc0, !PT ;  /* 0xffffe00022107812 */ /* 0x000fe200078ec0ff */
[C---:B------:R-:W-:Y:S01]  /*68d0*/  FFMA R5, R27.reuse, R17, R5 ;  /* 0x000000111b057223 */ /* 0x040fe20000000005 */
[----:B------:R-:W-:Y:S01]  /*68e0*/  F2FP.TF32.F32.PACK_B R30, R30 ;  /* 0x0000001eff1e723e */ /* 0x000fe200024050ff */
[C---:B------:R-:W-:Y:S01]  /*68f0*/  FFMA R6, R27.reuse, R0, R6 ;  /* 0x000000001b067223 */ /* 0x040fe20000000006 */
[----:B------:R-:W-:Y:S01]  /*6900*/  LOP3.LUT R0, R32, 0xffffe000, RZ, 0xc0, !PT ;  /* 0xffffe00020007812 */ /* 0x000fe200078ec0ff */
[C---:B------:R-:W-:Y:S01]  /*6910*/  FMUL R11, R24.reuse, R11 ;  /* 0x0000000b180b7220 */ /* 0x040fe20000400000 */
[----:B------:R-:W-:Y:S01]  /*6920*/  F2FP.TF32.F32.PACK_B R31, R31 ;  /* 0x0000001fff1f723e */ /* 0x000fe200024050ff */
[----:B------:R-:W-:Y:S01]  /*6930*/  FMUL R10, R24, R14 ;  /* 0x0000000e180a7220 */ /* 0x000fe20000400000 */
[----:B------:R-:W-:Y:S01]  /*6940*/  F2FP.TF32.F32.PACK_B R4, R4 ;  /* 0x00000004ff04723e */ /* 0x000fe200024050ff */
[----:B------:R-:W-:Y:S01]  /*6950*/  FFMA R7, R27, R2, R11 ;  /* 0x000000021b077223 */ /* 0x000fe2000000000b */
[----:B------:R-:W-:Y:S01]  /*6960*/  LOP3.LUT R2, R35, 0xffffe000, RZ, 0xc0, !PT ;  /* 0xffffe00023027812 */ /* 0x000fe200078ec0ff */
[C---:B------:R-:W-:Y:S01]  /*6970*/  FFMA R8, R27.reuse, R0, R8 ;  /* 0x000000001b087223 */ /* 0x040fe20000000008 */
[----:B------:R-:W-:Y:S01]  /*6980*/  LOP3.LUT R0, R36, 0xffffe000, RZ, 0xc0, !PT ;  /* 0xffffe00024007812 */ /* 0x000fe200078ec0ff */
[----:B------:R1:W-:Y:S01]  /*6990*/  STSM.16.M88.4 [R70+0x400], R28 ;  /* 0x0004001c46007844 */ /* 0x0003e20000000200 */
[----:B------:R-:W-:Y:S01]  /*69a0*/  F2FP.TF32.F32.PACK_B R5, R5 ;  /* 0x00000005ff05723e */ /* 0x000fe200024050ff */
[----:B------:R-:W-:Y:S01]  /*69b0*/  FMUL R15, R24, R15 ;  /* 0x0000000f180f7220 */ /* 0x000fe20000400000 */
[----:B------:R-:W-:Y:S01]  /*69c0*/  F2FP.TF32.F32.PACK_B R6, R6 ;  /* 0x00000006ff06723e */ /* 0x000fe200024050ff */
[C---:B------:R-:W-:Y:S01]  /*69d0*/  FFMA R9, R27.reuse, R3, R9 ;  /* 0x000000031b097223 */ /* 0x040fe20000000009 */
[C---:B------:R-:W-:Y:S01]  /*69e0*/  FFMA R10, R27.reuse, R16, R10 ;  /* 0x000000101b0a7223 */ /* 0x040fe2000000000a */
[----:B------:R-:W-:Y:S01]  /*69f0*/  FFMA R11, R27, R2, R15 ;  /* 0x000000021b0b7223 */ /* 0x000fe2000000000f */
[----:B------:R-:W-:Y:S01]  /*6a00*/  LOP3.LUT R2, R37, 0xffffe000, RZ, 0xc0, !PT ;  /* 0xffffe00025027812 */ /* 0x000fe200078ec0ff */
[----:B------:R-:W-:Y:S01]  /*6a10*/  FFMA R12, R27, R0, R12 ;  /* 0x000000001b0c7223 */ /* 0x000fe2000000000c */
[----:B------:R-:W-:Y:S01]  /*6a20*/  LOP3.LUT R3, R38, 0xffffe000, RZ, 0xc0, !PT ;  /* 0xffffe00026037812 */ /* 0x000fe200078ec0ff */
[C---:B------:R-:W-:Y:S01]  /*6a30*/  FMUL R14, R24.reuse, R18 ;  /* 0x00000012180e7220 */ /* 0x040fe20000400000 */
[----:B------:R-:W-:Y:S01]  /*6a40*/  LOP3.LUT R0, R39, 0xffffe000, RZ, 0xc0, !PT ;  /* 0xffffe00027007812 */ /* 0x000fe200078ec0ff */
[----:B------:R-:W-:Y:S01]  /*6a50*/  FMUL R19, R24, R19 ;  /* 0x0000001318137220 */ /* 0x000fe20000400000 */
[----:B------:R-:W-:Y:S01]  /*6a60*/  F2FP.TF32.F32.PACK_B R7, R7 ;  /* 0x00000007ff07723e */ /* 0x000fe200024050ff */
[C---:B------:R-:W-:Y:S01]  /*6a70*/  FFMA R13, R27.reuse, R2, R13 ;  /* 0x000000021b0d7223 */ /* 0x040fe2000000000d */
[C---:B------:R-:W-:Y:S01]  /*6a80*/  FFMA R14, R27.reuse, R3, R14 ;  /* 0x000000031b0e7223 */ /* 0x040fe2000000000e */
[----:B------:R-:W-:Y:S01]  /*6a90*/  FFMA R15, R27, R0, R19 ;  /* 0x000000001b0f7223 */ /* 0x000fe20000000013 */
[----:B------:R-:W-:Y:S01]  /*6aa0*/  F2FP.TF32.F32.PACK_B R8, R8 ;  /* 0x00000008ff08723e */ /* 0x000fe200024050ff */
[----:B------:R1:W-:Y:S01]  /*6ab0*/  STSM.16.M88.4 [R69+0x400], R4 ;  /* 0x0004000445007844 */ /* 0x0003e20000000200 */
[----:B------:R-:W-:Y:S02]  /*6ac0*/  F2FP.TF32.F32.PACK_B R9, R9 ;  /* 0x00000009ff09723e */ /* 0x000fe400024050ff */
[----:B------:R-:W-:Y:S02]  /*6ad0*/  F2FP.TF32.F32.PACK_B R10, R10 ;  /* 0x0000000aff0a723e */ /* 0x000fe400024050ff */
[----:B------:R-:W-:Y:S02]  /*6ae0*/  F2FP.TF32.F32.PACK_B R11, R11 ;  /* 0x0000000bff0b723e */ /* 0x000fe400024050ff */
[----:B------:R-:W-:Y:S02]  /*6af0*/  F2FP.TF32.F32.PACK_B R12, R12 ;  /* 0x0000000cff0c723e */ /* 0x000fe400024050ff */
[----:B------:R-:W-:Y:S01]  /*6b00*/  F2FP.TF32.F32.PACK_B R13, R13 ;  /* 0x0000000dff0d723e */ /* 0x000fe200024050ff */
[----:B------:R1:W-:Y:S01]  /*6b10*/  STSM.16.M88.4 [R71], R8 ;  /* 0x0000000847007844 */ /* 0x0003e20000000200 */
[----:B------:R-:W-:Y:S02]  /*6b20*/  F2FP.TF32.F32.PACK_B R14, R14 ;  /* 0x0000000eff0e723e */ /* 0x000fe400024050ff */
[----:B------:R-:W-:Y:S05]  /*6b30*/  F2FP.TF32.F32.PACK_B R15, R15 ;  /* 0x0000000fff0f723e */ /* 0x000fea00024050ff */
[----:B------:R1:W-:Y:S01]  /*6b40*/  STSM.16.M88.4 [R72], R12 ;  /* 0x0000000c48007844 */ /* 0x0003e20000000200 */
[----:B------:R-:W-:Y:S01]  /*6b50*/  @!PT LDS RZ, [RZ] ;  /* 0x00000000fffff984 */ /* 0x000fe20000000800 */
[----:B------:R-:W-:Y:S01]  /*6b60*/  @!PT LDS RZ, [RZ] ;  /* 0x00000000fffff984 */ /* 0x000fe20000000800 */
[----:B------:R-:W-:Y:S01]  /*6b70*/  @!PT LDS RZ, [RZ] ;  /* 0x00000000fffff984 */ /* 0x000fe20000000800 */
[----:B------:R-:W-:Y:S01]  /*6b80*/  @!PT LDS RZ, [RZ] ;  /* 0x00000000fffff984 */ /* 0x000fe20000000800 */
[----:B------:R2:W-:Y:S07]  /*6b90*/  MEMBAR.ALL.CTA ;  /* 0x0000000000007992 */ /* 0x0005ee0000008000 */
[----:B--2---:R-:W2:Y:S02]  /*6ba0*/  FENCE.VIEW.ASYNC.S ;  /* 0x00000000000073c6 */ /* 0x004ea40000000000 */
[----:B--2---:R-:W-:Y:S06]  /*6bb0*/  BAR.SYNC.DEFER_BLOCKING 0x1, 0x80 ;  /* 0x0042000000007b1d */ /* 0x004fec0000010000 */
[----:B------:R-:W-:Y:S05]  /*6bc0*/  @P0 BRA `(.L_x_105) ;  /* 0x0000000000280947 */ /* 0x000fea0003800000 */
[----:B------:R-:W2:Y:S01]  /*6bd0*/  LDCU.64 UR6, c[0x0][0x348] ;  /* 0x00006900ff0677ac */ /* 0x000ea20008000a00 */
[----:B------:R-:W-:Y:S01]  /*6be0*/  UIADD3 UR4, UPT, UPT, UR44, 0x400, URZ ;  /* 0x000004002c047890 */ /* 0x000fe2000fffe0ff */
[----:B------:R-:W-:Y:S05]  /*6bf0*/  UMOV UR51, UR36 ;  /* 0x0000002400337c82 */ /* 0x000fea0008000000 */
[----:B------:R-:W-:Y:S04]  /*6c00*/  MOV R57, UR4 ;  /* 0x0000000400397c02 */ /* 0x000fe80008000f00 */
[----:B------:R-:W-:Y:S01]  /*6c10*/  R2UR UR48, R57 ;  /* 0x00000000393072ca */ /* 0x000fe200000e0000 */
[----:B--2---:R-:W-:Y:S04]  /*6c20*/  UIADD3 UR4, UP0, UPT, UR6, 0x680, URZ ;  /* 0x0000068006047890 */ /* 0x004fe8000ff1e0ff */
[----:B------:R-:W-:Y:S09]  /*6c30*/  UIADD3.X UR5, UPT, UPT, URZ, UR7, URZ, UP0, !UPT ;  /* 0x00000007ff057290 */ /* 0x000ff200087fe4ff */
[----:B------:R2:W-:Y:S01]  /*6c40*/  UTMASTG.3D [UR48], [UR4] ;  /* 0x00000030040073b5 */ /* 0x0005e20008010000 */
[----:B------:R0:W-:Y:S01]  /*6c50*/  UTMACMDFLUSH ;  /* 0x00000000000079b7 */ /* 0x0001e20000000000 */
[----:B--2---:R-:W-:Y:S04]  /*6c60*/  DEPBAR.LE SB0, 0x1 ;  /* 0x000080400000791a */ /* 0x004fe80000000000 */
.L_x_105:
[----:B------:R-:W-:Y:S05]  /*6c70*/  BSYNC.RECONVERGENT B0 ;  /* 0x0000000000007941 */ /* 0x000fea0003800200 */
.L_x_104:
[----:B------:R-:W-:Y:S01]  /*6c80*/  BAR.SYNC.DEFER_BLOCKING 0x1, 0x80 ;  /* 0x0042000000007b1d */ /* 0x000fe20000010000 */
[----:B------:R-:W-:Y:S01]  /*6c90*/  ISETP.NE.AND P1, PT, R68, RZ, PT ;  /* 0x000000ff4400720c */ /* 0x000fe20003f25270 */
[----:B------:R-:W-:Y:S01]  /*6ca0*/  UISETP.NE.AND UP0, UPT, UR52, URZ, UPT ;  /* 0x000000ff3400728c */ /* 0x000fe2000bf05270 */
[----:B------:R-:W-:Y:S11]  /*6cb0*/  LEA R2, R73, UR44, 0x3 ;  /* 0x0000002c49027c11 */ /* 0x000ff6000f8e18ff */
[----:B------:R-:W-:Y:S01]  /*6cc0*/  @P1 SHF.L.U32 R3, R62, 0x1f, RZ ;  /* 0x0000001f3e031819 */ /* 0x000fe200000006ff */
[----:B------:R-:W-:Y:S06]  /*6cd0*/  BRA.U !UP0, `(.L_x_106) ;  /* 0x0000000108247547 */ /* 0x000fec000b800000 */
[----:B-1----:R-:W-:Y:S01]  /*6ce0*/  IMAD.U32 R4, RZ, RZ, UR46 ;  /* 0x0000002eff047e24 */ /* 0x002fe2000f8e00ff */
[----:B------:R-:W-:Y:S01]  /*6cf0*/  MOV R0, UR47 ;  /* 0x0000002f00007c02 */ /* 0x000fe20008000f00 */
[----:B------:R-:W-:Y:S03]  /*6d00*/  UIADD3 UR4, UPT, UPT, UR46, 0x1, URZ ;  /* 0x000000012e047890 */ /* 0x000fe6000fffe0ff */
[----:B------:R-:W-:Y:S01]  /*6d10*/  @P1 LEA R4, R4, UR44, 0x3 ;  /* 0x0000002c04041c11 */ /* 0x000fe2000f8e18ff */
[----:B------:R-:W-:Y:S04]  /*6d20*/  UISETP.NE.AND UP0, UPT, UR4, 0x4, UPT ;  /* 0x000000040400788c */ /* 0x000fe8000bf05270 */
[----:B------:R-:W-:Y:S01]  /*6d30*/  @P1 VIADD R4, R4, 0x50 ;  /* 0x0000005004041836 */ /* 0x000fe20000000000 */
[----:B------:R-:W-:Y:S04]  /*6d40*/  USEL UR46, UR4, URZ, UP0 ;  /* 0x000000ff042e7287 */ /* 0x000fe80008000000 */
[----:B------:R-:W-:Y:S04]  /*6d50*/  @P1 PRMT R0, R0, 0x654, R4 ;  /* 0x0000065400001816 */ /* 0x000fe80000000004 */
[----:B------:R2:W-:Y:S04]  /*6d60*/  @P1 SYNCS.ARRIVE.TRANS64.RED.A1T0 RZ, [R0+URZ], RZ ;  /* 0x000000ff00ff19a7 */ /* 0x0005e800081004ff */
.L_x_106:
[----:B------:R-:W3:Y:S01]  /*6d70*/  @P1 SYNCS.PHASECHK.TRANS64.TRYWAIT P0, [R2+URZ+0x30], R3 ;  /* 0x00003003020015a7 */ /* 0x000ee200080011ff */
[----:B------:R-:W-:Y:S01]  /*6d80*/  BSSY B1, `(.L_x_107) ;  /* 0x0000017000017945 */ /* 0x000fe20003800000 */
[----:B---3--:R-:W-:Y:S03]  /*6d90*/  @P1 SEL R75, RZ, 0x1, !P0 ;  /* 0x00000001ff4b1807 */ /* 0x008fe60004000000 */
[----:B------:R-:W-:Y:S05]  /*6da0*/  @!P1 BRA `(.L_x_108) ;  /* 0x0000000000509947 */ /* 0x000fea0003800000 */
[----:B------:R-:W-:Y:S01]  /*6db0*/  ISETP.NE.AND P1, PT, R76, RZ, PT ;  /* 0x000000ff4c00720c */ /* 0x000fe20003f25270 */
[----:B------:R-:W-:Y:S01]  /*6dc0*/  BSSY B0, `(.L_x_109) ;  /* 0x000000a000007945 */ /* 0x000fe20003800000 */
[----:B------:R-:W-:Y:S11]  /*6dd0*/  ISETP.NE.AND P0, PT, R75, RZ, PT ;  /* 0x000000ff4b00720c */ /* 0x000ff60003f05270 */
[----:B-1----:R-:W-:Y:S04]  /*6de0*/  @P1 IMAD R5, R73, 0x2000, R74 ;  /* 0x0000200049051824 */ /* 0x002fe800078e024a */
[----:B------:R-:W-:Y:S05]  /*6df0*/  @P1 VIADD R4, R5, UR44 ;  /* 0x0000002c05041c36 */ /* 0x000fea0008000000 */
[----:B------:R-:W-:Y:S01]  /*6e00*/  @P1 IADD3 R3, PT, PT, R77, R4, RZ ;  /* 0x000000044d031210 */ /* 0x000fe20007ffe0ff */
[----:B------:R-:W-:Y:S01]  /*6e10*/  @P1 IMAD.IADD R4, R63, 0x1, R4 ;  /* 0x000000013f041824 */ /* 0x000fe200078e0204 */
[----:B------:R-:W-:Y:S06]  /*6e20*/  @P0 BRA `(.L_x_110) ;  /* 0x00000000000c0947 */ /* 0x000fec0003800000 */
[----:B--2---:R-:W-:Y:S04]  /*6e30*/  SHF.L.U32 R0, R62, 0x1f, RZ ;  /* 0x0000001f3e007819 */ /* 0x004fe800000006ff */
[----:B------:R-:W1:Y:S02]  /*6e40*/  SYNCS.PHASECHK.TRANS64.TRYWAIT P0, [R2+URZ+0x30], R0 ;  /* 0x00003000020075a7 */ /* 0x000e6400080011ff */
[----:B-1----:R-:W-:Y:S05]  /*6e50*/  @!P0 BRA `(.L_x_111) ;  /* 0x0000002800308947 */ /* 0x002fea0003800000 */
.L_x_110:
[----:B------:R-:W-:Y:S05]  /*6e60*/  BSYNC B0 ;  /* 0x0000000000007941 */ /* 0x000fea0003800000 */
.L_x_109:
[----:B------:R-:W-:Y:S02]  /*6e70*/  ISETP.NE.AND P0, PT, R76, RZ, PT ;  /* 0x000000ff4c00720c */ /* 0x000fe40003f05270 */
[----:B------:R-:W-:Y:S11]  /*6e80*/  IADD3 R73, PT, PT, R73, 0x1, RZ ;  /* 0x0000000149497810 */ /* 0x000ff60007ffe0ff */
[----:B-12---:R-:W-:Y:S01]  /*6e90*/  @P0 IMAD.IADD R0, R63, 0x1, R3 ;  /* 0x000000013f000824 */ /* 0x006fe200078e0203 */
[----:B------:R-:W-:Y:S05]  /*6ea0*/  @P0 WARPSYNC.ALL ;  /* 0x0000000000000948 */ /* 0x000fea0003800000 */
[----:B------:R3:W4:Y:S04]  /*6eb0*/  @P0 LDSM.16.M88.4 R44, [R5+UR44+0x400] ;  /* 0x0004002c052c083b */ /* 0x0007280008000200 */
[----:B------:R3:W1:Y:S04]  /*6ec0*/  @P0 LDSM.16.M88.4 R40, [R4+0x400] ;  /* 0x000400000428083b */ /* 0x0006680000000200 */
[----:B------:R3:W2:Y:S04]  /*6ed0*/  @P0 LDSM.16.M88.4 R32, [R3+0x400] ;  /* 0x000400000320083b */ /* 0x0006a80000000200 */
[----:B------:R3:W1:Y:S02]  /*6ee0*/  @P0 LDSM.16.M88.4 R36, [R0+0x400] ;  /* 0x000400000024083b */ /* 0x0006640000000200 */
.L_x_108:
[----:B------:R-:W-:Y:S05]  /*6ef0*/  BSYNC B1 ;  /* 0x0000000000017941 */ /* 0x000fea0003800000 */
.L_x_107:
[----:B--23--:R-:W-:Y:S05]  /*6f00*/  VIADD R0, R25, 0x20 ;  /* 0x0000002019007836 */ /* 0x00cfea0000000000 */
[----:B------:R-:W-:Y:S04]  /*6f10*/  SHF.R.U32.HI R0, RZ, 0x15, R0 ;  /* 0x00000015ff007819 */ /* 0x000fe80000011600 */
[----:B------:R-:W-:Y:S11]  /*6f20*/  LOP3.LUT P0, RZ, R0, 0x3, R54, 0x48, !PT ;  /* 0x0000000300ff7812 */ /* 0x000ff60007804836 */
[----:B------:R-:W-:Y:S02]  /*6f30*/  @!UPT UIADD3 URZ, UPT, UPT, URZ, URZ, URZ ;  /* 0x000000fffffff290 */ /* 0x000fe4000fffe0ff */
[----:B------:R-:W-:Y:S05]  /*6f40*/  @!P0 BRA `(.L_x_112) ;  /* 0x0000000000408947 */ /* 0x000fea0003800000 */
[----:B------:R-:W2:Y:S01]  /*6f50*/  LDCU.64 UR8, c[0x4][0x70] ;  /* 0x01000e00ff0877ac */ /* 0x000ea20008000a00 */
[----:B------:R-:W-:Y:S01]  /*6f60*/  MOV R3, 0x0 ;  /* 0x0000000000037802 */ /* 0x000fe20000000f00 */
[----:B-1----:R-:W-:Y:S02]  /*6f70*/  HFMA2 R12, -RZ, RZ, 0, 5.9604644775390625e-08 ;  /* 0x00000001ff0c7431 */ /* 0x002fe400000001ff */
[----:B------:R-:W-:Y:S02]  /*6f80*/  IMAD.MOV.U32 R8, RZ, RZ, 0x192 ;  /* 0x00000192ff087424 */ /* 0x000fe400078e00ff */
[----:B------:R-:W-:Y:S01]  /*6f90*/  IMAD.MOV.U32 R13, RZ, RZ, RZ ;  /* 0x000000ffff0d7224 */ /* 0x000fe200078e00ff */
[----:B------:R-:W1:Y:S01]  /*6fa0*/  LDCU.64 UR6, c[0x4][0x78] ;  /* 0x01000f00ff0677ac */ /* 0x000e620008000a00 */
[----:B------:R-:W3:Y:S01]  /*6fb0*/  LDC.64 R2, c[0x4][R3] ;  /* 0x0100000003027b82 */ /* 0x000ee20000000a00 */
[----:B------:R-:W5:Y:S01]  /*6fc0*/  LDCU.64 UR4, c[0x4][0x10] ;  /* 0x01000200ff0477ac */ /* 0x000f620008000a00 */
[----:B--2---:R-:W-:Y:S01]  /*6fd0*/  MOV R5, UR9 ;  /* 0x0000000900057c02 */ /* 0x004fe20008000f00 */
[----:B------:R-:W-:Y:S01]  /*6fe0*/  IMAD.U32 R4, RZ, RZ, UR8 ;  /* 0x00000008ff047e24 */ /* 0x000fe2000f8e00ff */
[----:B-1----:R-:W-:Y:S01]  /*6ff0*/  MOV R7, UR7 ;  /* 0x0000000700077c02 */ /* 0x002fe20008000f00 */
[----:B------:R-:W-:Y:S01]  /*7000*/  IMAD.U32 R6, RZ, RZ, UR6 ;  /* 0x00000006ff067e24 */ /* 0x000fe2000f8e00ff */
[----:B-----5:R-:W-:Y:S01]  /*7010*/  MOV R11, UR5 ;  /* 0x00000005000b7c02 */ /* 0x020fe20008000f00 */
[----:B------:R-:W-:Y:S02]  /*7020*/  IMAD.U32 R10, RZ, RZ, UR4 ;  /* 0x00000004ff0a7e24 */ /* 0x000fe4000f8e00ff */
[----:B------:R-:W-:Y:S07]  /*7030*/  LEPC R20, `(.L_x_112) ;  /* 0x000000001014794e */ /* 0x000fee0000000000 */
[----:B---34-:R-:W-:Y:S05]  /*7040*/  CALL.ABS.NOINC R2 ;  /* 0x0000000002007343 */ /* 0x018fea0003c00000 */
.L_x_112:
[----:B------:R-:W-:Y:S01]  /*7050*/  ISETP.NE.AND P6, PT, R68, RZ, PT ;  /* 0x000000ff4400720c */ /* 0x000fe20003fc5270 */
[----:B------:R-:W-:Y:S05]  /*7060*/  WARPSYNC.ALL ;  /* 0x0000000000007948 */ /* 0x000fea0003800000 */
[----:B------:R-:W-:Y:S01]  /*7070*/  R2UR UR4, R25 ;  /* 0x00000000190472ca */ /* 0x000fe200000e0000 */
[----:B------:R-:W-:Y:S01]  /*7080*/  IMAD.U32 R0, RZ, RZ, UR46 ;  /* 0x0000002eff007e24 */ /* 0x000fe2000f8e00ff */
[----:B----4-:R-:W-:Y:S01]  /*7090*/  LOP3.LUT R20, R44, 0xffffe000, RZ, 0xc0, !PT ;  /* 0xffffe0002c147812 */ /* 0x010fe200078ec0ff */
[----:B------:R-:W-:Y:S01]  /*70a0*/  IMAD.U32 R21, RZ, RZ, UR47 ;  /* 0x0000002fff157e24 */ /* 0x000fe2000f8e00ff */
[----:B------:R-:W-:Y:S01]  /*70b0*/  ISETP.NE.AND P0, PT, R65, RZ, PT ;  /* 0x000000ff4100720c */ /* 0x000fe20003f05270 */
[----:B------:R-:W-:Y:S02]  /*70c0*/  BSSY.RECONVERGENT B0, `(.L_x_113) ;  /* 0x000005c000007945 */ /* 0x000fe40003800200 */
[----:B------:R-:W-:Y:S05]  /*70d0*/  @P6 LEA R0, R0, UR44, 0x3 ;  /* 0x0000002c00006c11 */ /* 0x000fea000f8e18ff */
[----:B------:R-:W-:Y:S01]  /*70e0*/  @P6 VIADD R0, R0, 0x50 ;  /* 0x0000005000006836 */ /* 0x000fe20000000000 */
[----:B-1----:R-:W1:Y:S04]  /*70f0*/  LDTM.16dp128bit.x8 R4, tmem[UR4+0x20] ;  /* 0x00002004000479ee */ /* 0x002e680008180000 */
[----:B------:R-:W-:Y:S01]  /*7100*/  @P6 PRMT R21, R21, 0x654, R0 ;  /* 0x0000065415156816 */ /* 0x000fe20000000000 */
[C---:B-1----:R-:W-:Y:S01]  /*7110*/  FMUL R0, R24.reuse, R4 ;  /* 0x0000000418007220 */ /* 0x042fe20000400000 */
[C---:B------:R-:W-:Y:S01]  /*7120*/  FMUL R4, R24.reuse, R8 ;  /* 0x0000000818047220 */ /* 0x040fe20000400000 */
[C---:B------:R-:W-:Y:S01]  /*7130*/  FMUL R8, R24.reuse, R12 ;  /* 0x0000000c18087220 */ /* 0x040fe20000400000 */
[C---:B------:R-:W-:Y:S01]  /*7140*/  FMUL R12, R24.reuse, R16 ;  /* 0x00000010180c7220 */ /* 0x040fe20000400000 */
[----:B------:R-:W-:Y:S01]  /*7150*/  LOP3.LUT R16, R45, 0xffffe000, RZ, 0xc0, !PT ;  /* 0xffffe0002d107812 */ /* 0x000fe200078ec0ff */
[C---:B------:R-:W-:Y:S01]  /*7160*/  FMUL R2, R24.reuse, R5 ;  /* 0x0000000518027220 */ /* 0x040fe20000400000 */
[C---:B------:R-:W-:Y:S01]  /*7170*/  FMUL R3, R24.reuse, R6 ;  /* 0x0000000618037220 */ /* 0x040fe20000400000 */
[----:B------:R-:W-:Y:S01]  /*7180*/  FMUL R5, R24, R9 ;  /* 0x0000000918057220 */ /* 0x000fe20000400000 */
[----:B------:R-:W-:Y:S01]  /*7190*/  FFMA R28, R27, R20, R0 ;  /* 0x000000141b1c7223 */ /* 0x000fe20000000000 */
[----:B------:R-:W-:Y:S01]  /*71a0*/  LOP3.LUT R0, R46, 0xffffe000, RZ, 0xc0, !PT ;  /* 0xffffe0002e007812 */ /* 0x000fe200078ec0ff */
[C---:B------:R-:W-:Y:S01]  /*71b0*/  FMUL R6, R24.reuse, R10 ;  /* 0x0000000a18067220 */ /* 0x040fe20000400000 */
[C---:B------:R-:W-:Y:S01]  /*71c0*/  FMUL R9, R24.reuse, R13 ;  /* 0x0000000d18097220 */ /* 0x040fe20000400000 */
[C---:B------:R-:W-:Y:S01]  /*71d0*/  FMUL R10, R24.reuse, R14 ;  /* 0x0000000e180a7220 */ /* 0x040fe20000400000 */
[----:B------:R-:W-:Y:S01]  /*71e0*/  F2FP.TF32.F32.PACK_B R28, R28 ;  /* 0x0000001cff1c723e */ /* 0x000fe200024050ff */
[C---:B------:R-:W-:Y:S01]  /*71f0*/  FMUL R13, R24.reuse, R17 ;  /* 0x00000011180d7220 */ /* 0x040fe20000400000 */
[----:B------:R-:W-:Y:S01]  /*7200*/  LOP3.LUT R17, R47, 0xffffe000, RZ, 0xc0, !PT ;  /* 0xffffe0002f117812 */ /* 0x000fe200078ec0ff */
[----:B------:R-:W-:Y:S01]  /*7210*/  FMUL R14, R24, R18 ;  /* 0x00000012180e7220 */ /* 0x000fe20000400000 */
[----:B------:R-:W-:Y:S01]  /*7220*/  LOP3.LUT R18, R40, 0xffffe000, RZ, 0xc0, !PT ;  /* 0xffffe00028127812 */ /* 0x000fe200078ec0ff */
[----:B------:R-:W-:Y:S01]  /*7230*/  FFMA R29, R27, R16, R2 ;  /* 0x000000101b1d7223 */ /* 0x000fe20000000002 */
[----:B------:R-:W-:Y:S01]  /*7240*/  LOP3.LUT R2, R41, 0xffffe000, RZ, 0xc0, !PT ;  /* 0xffffe00029027812 */ /* 0x000fe200078ec0ff */
[----:B------:R-:W-:Y:S01]  /*7250*/  FMUL R7, R24, R7 ;  /* 0x0000000718077220 */ /* 0x000fe20000400000 */
[----:B------:R-:W-:Y:S01]  /*7260*/  LOP3.LUT R16, R33, 0xffffe000, RZ, 0xc0, !PT ;  /* 0xffffe00021107812 */ /* 0x000fe200078ec0ff */
[C---:B------:R-:W-:Y:S01]  /*7270*/  FFMA R30, R27.reuse, R0, R3 ;  /* 0x000000001b1e7223 */ /* 0x040fe20000000003 */
[----:B------:R-:W-:Y:S01]  /*7280*/  LOP3.LUT R0, R42, 0xffffe000, RZ, 0xc0, !PT ;  /* 0xffffe0002a007812 */ /* 0x000fe200078ec0ff */
[C---:B------:R-:W-:Y:S01]  /*7290*/  FFMA R31, R27.reuse, R17, R7 ;  /* 0x000000111b1f7223 */ /* 0x040fe20000000007 */
[----:B------:R-:W-:Y:S01]  /*72a0*/  LOP3.LUT R3, R32, 0xffffe000, RZ, 0xc0, !PT ;  /* 0xffffe00020037812 */ /* 0x000fe200078ec0ff */
[C---:B------:R-:W-:Y:S01]  /*72b0*/  FFMA R4, R27.reuse, R18, R4 ;  /* 0x000000121b047223 */ /* 0x040fe20000000004 */
[----:B------:R-:W-:Y:S01]  /*72c0*/  F2FP.TF32.F32.PACK_B R29, R29 ;  /* 0x0000001dff1d723e */ /* 0x000fe200024050ff */
[----:B------:R-:W-:Y:S01]  /*72d0*/  FFMA R5, R27, R2, R5 ;  /* 0x000000021b057223 */ /* 0x000fe20000000005 */
[----:B------:R-:W-:Y:S01]  /*72e0*/  LOP3.LUT R2, R43, 0xffffe000, RZ, 0xc0, !PT ;  /* 0xffffe0002b027812 */ /* 0x000fe200078ec0ff */
[----:B------:R-:W-:Y:S01]  /*72f0*/  FMUL R11, R24, R11 ;  /* 0x0000000b180b7220 */ /* 0x000fe20000400000 */
[----:B------:R-:W-:Y:S01]  /*7300*/  F2FP.TF32.F32.PACK_B R30, R30 ;  /* 0x0000001eff1e723e */ /* 0x000fe200024050ff */
[C---:B------:R-:W-:Y:S01]  /*7310*/  FFMA R6, R27.reuse, R0, R6 ;  /* 0x000000001b067223 */ /* 0x040fe20000000006 */
[----:B------:R-:W-:Y:S01]  /*7320*/  LOP3.LUT R0, R34, 0xffffe000, RZ, 0xc0, !PT ;  /* 0xffffe00022007812 */ /* 0x000fe200078ec0ff */
[----:B------:R-:W-:Y:S01]  /*7330*/  FFMA R7, R27, R2, R11 ;  /* 0x000000021b077223 */ /* 0x000fe2000000000b */
[----:B------:R-:W-:Y:S01]  /*7340*/  LOP3.LUT R2, R35, 0xffffe000, RZ, 0xc0, !PT ;  /* 0xffffe00023027812 */ /* 0x000fe200078ec0ff */
[----:B------:R-:W-:Y:S01]  /*7350*/  FFMA R8, R27, R3, R8 ;  /* 0x000000031b087223 */ /* 0x000fe20000000008 */
[----:B------:R-:W-:Y:S01]  /*7360*/  LOP3.LUT R3, R37, 0xffffe000, RZ, 0xc0, !PT ;  /* 0xffffe00025037812 */ /* 0x000fe200078ec0ff */
[C---:B------:R-:W-:Y:S01]  /*7370*/  FFMA R9, R27.reuse, R16, R9 ;  /* 0x000000101b097223 */ /* 0x040fe20000000009 */
[----:B------:R-:W-:Y:S01]  /*7380*/  F2FP.TF32.F32.PACK_B R31, R31 ;  /* 0x0000001fff1f723e */ /* 0x000fe200024050ff */
[----:B------:R-:W-:Y:S01]  /*7390*/  FMUL R15, R24, R15 ;  /* 0x0000000f180f7220 */ /* 0x000fe20000400000 */
[----:B------:R-:W-:Y:S01]  /*73a0*/  LOP3.LUT R16, R38, 0xffffe000, RZ, 0xc0, !PT ;  /* 0xffffe00026107812 */ /* 0x000fe200078ec0ff */
[C---:B------:R-:W-:Y:S01]  /*73b0*/  FFMA R10, R27.reuse, R0, R10 ;  /* 0x000000001b0a7223 */ /* 0x040fe2000000000a */
[----:B------:R-:W-:Y:S01]  /*73c0*/  LOP3.LUT R0, R36, 0xffffe000, RZ, 0xc0, !PT ;  /* 0xffffe00024007812 */ /* 0x000fe200078ec0ff */
[----:B------:R-:W-:Y:S01]  /*73d0*/  FFMA R11, R27, R2, R15 ;  /* 0x000000021b0b7223 */ /* 0x000fe2000000000f */
[----:B------:R-:W-:Y:S01]  /*73e0*/  LOP3.LUT R2, R39, 0xffffe000, RZ, 0xc0, !PT ;  /* 0xffffe00027027812 */ /* 0x000fe200078ec0ff */
[----:B------:R1:W-:Y:S01]  /*73f0*/  STSM.16.M88.4 [R70+0x2400], R28 ;  /* 0x0024001c46007844 */ /* 0x0003e20000000200 */
[----:B------:R-:W-:Y:S01]  /*7400*/  F2FP.TF32.F32.PACK_B R4, R4 ;  /* 0x00000004ff04723e */ /* 0x000fe200024050ff */
[----:B------:R-:W-:Y:S01]  /*7410*/  FMUL R19, R24, R19 ;  /* 0x0000001318137220 */ /* 0x000fe20000400000 */
[----:B------:R-:W-:Y:S01]  /*7420*/  F2FP.TF32.F32.PACK_B R5, R5 ;  /* 0x00000005ff05723e */ /* 0x000fe200024050ff */
[C---:B------:R-:W-:Y:S01]  /*7430*/  FFMA R12, R27.reuse, R0, R12 ;  /* 0x000000001b0c7223 */ /* 0x040fe2000000000c */
[----:B------:R-:W-:Y:S01]  /*7440*/  F2FP.TF32.F32.PACK_B R6, R6 ;  /* 0x00000006ff06723e */ /* 0x000fe200024050ff */
[C---:B------:R-:W-:Y:S01]  /*7450*/  FFMA R13, R27.reuse, R3, R13 ;  /* 0x000000031b0d7223 */ /* 0x040fe2000000000d */
[----:B------:R-:W-:Y:S01]  /*7460*/  F2FP.TF32.F32.PACK_B R7, R7 ;  /* 0x00000007ff07723e */ /* 0x000fe200024050ff */
[C---:B------:R-:W-:Y:S01]  /*7470*/  FFMA R14, R27.reuse, R16, R14 ;  /* 0x000000101b0e7223 */ /* 0x040fe2000000000e */
[----:B------:R-:W-:Y:S01]  /*7480*/  FFMA R15, R27, R2, R19 ;  /* 0x000000021b0f7223 */ /* 0x000fe20000000013 */
[----:B------:R-:W-:Y:S02]  /*7490*/  F2FP.TF32.F32.PACK_B R8, R8 ;  /* 0x00000008ff08723e */ /* 0x000fe400024050ff */
[----:B------:R1:W-:Y:S01]  /*74a0*/  STSM.16.M88.4 [R69+0x2400], R4 ;  /* 0x0024000445007844 */ /* 0x0003e20000000200 */
[----:B------:R-:W-:Y:S02]  /*74b0*/  F2FP.TF32.F32.PACK_B R9, R9 ;  /* 0x00000009ff09723e */ /* 0x000fe400024050ff */
[----:B------:R-:W-:Y:S02]  /*74c0*/  F2FP.TF32.F32.PACK_B R10, R10 ;  /* 0x0000000aff0a723e */ /* 0x000fe400024050ff */
[----:B------:R-:W-:Y:S02]  /*74d0*/  F2FP.TF32.F32.PACK_B R11, R11 ;  /* 0x0000000bff0b723e */ /* 0x000fe400024050ff */
[----:B------:R-:W-:Y:S02]  /*74e0*/  F2FP.TF32.F32.PACK_B R12, R12 ;  /* 0x0000000cff0c723e */ /* 0x000fe400024050ff */
[----:B------:R-:W-:Y:S01]  /*74f0*/  F2FP.TF32.F32.PACK_B R13, R13 ;  /* 0x0000000dff0d723e */ /* 0x000fe200024050ff */
[----:B------:R1:W-:Y:S01]  /*7500*/  STSM.16.M88.4 [R71+0x2000], R8 ;  /* 0x0020000847007844 */ /* 0x0003e20000000200 */
[----:B------:R-:W-:Y:S02]  /*7510*/  F2FP.TF32.F32.PACK_B R14, R14 ;  /* 0x0000000eff0e723e */ /* 0x000fe400024050ff */
[----:B------:R-:W-:Y:S02]  /*7520*/  F2FP.TF32.F32.PACK_B R15, R15 ;  /* 0x0000000fff0f723e */ /* 0x000fe400024050ff */
[----:B------:R-:W-:Y:S02]  /*7530*/  LEA R0, R73, UR44, 0x3 ;  /* 0x0000002c49007c11 */ /* 0x000fe4000f8e18ff */
[----:B------:R-:W-:Y:S01]  /*7540*/  @P6 SHF.L.U32 R2, R62, 0x1f, RZ ;  /* 0x0000001f3e026819 */ /* 0x000fe200000006ff */
[----:B------:R1:W-:Y:S01]  /*7550*/  STSM.16.M88.4 [R72+0x2000], R12 ;  /* 0x0020000c48007844 */ /* 0x0003e20000000200 */
        /* <DEDUP_REMOVED lines=9> */
[----:B------:R-:W-:Y:S02]  /*75f0*/  UIADD3 UR9, UPT, UPT, UR49, 0x20, URZ ;  /* 0x0000002031097890 */ /* 0x000fe4000fffe0ff */
[----:B------:R-:W-:Y:S01]  /*7600*/  UIADD3 UR8, UPT, UPT, UR44, 0x2400, URZ ;  /* 0x000024002c087890 */ /* 0x000fe2000fffe0ff */
[----:B------:R-:W-:Y:S01]  /*7610*/  UMOV UR10, UR50 ;  /* 0x00000032000a7c82 */ /* 0x000fe20008000000 */
[----:B------:R-:W-:Y:S01]  /*7620*/  UMOV UR11, UR36 ;  /* 0x00000024000b7c82 */ /* 0x000fe20008000000 */
[----:B--2---:R-:W-:Y:S04]  /*7630*/  UIADD3 UR4, UP0, UPT, UR6, 0x680, URZ ;  /* 0x0000068006047890 */ /* 0x004fe8000ff1e0ff */
[----:B------:R-:W-:Y:S09]  /*7640*/  UIADD3.X UR5, UPT, UPT, URZ, UR7, URZ, UP0, !UPT ;  /* 0x00000007ff057290 */ /* 0x000ff200087fe4ff */
[----:B------:R2:W-:Y:S01]  /*7650*/  UTMASTG.3D [UR8], [UR4] ;  /* 0x00000008040073b5 */ /* 0x0005e20008010000 */
[----:B------:R0:W-:Y:S01]  /*7660*/  UTMACMDFLUSH ;  /* 0x00000000000079b7 */ /* 0x0001e20000000000 */
[----:B--2---:R-:W-:Y:S04]  /*7670*/  DEPBAR.LE SB0, 0x1 ;  /* 0x000080400000791a */ /* 0x004fe80000000000 */
.L_x_114:
[----:B------:R-:W-:Y:S05]  /*7680*/  BSYNC.RECONVERGENT B0 ;  /* 0x0000000000007941 */ /* 0x000fea0003800200 */
.L_x_113:
[----:B------:R-:W-:Y:S01]  /*7690*/  BAR.SYNC.DEFER_BLOCKING 0x1, 0x80 ;  /* 0x0042000000007b1d */ /* 0x000fe20000010000 */
[----:B------:R-:W-:Y:S04]  /*76a0*/  UIADD3 UR4, UPT, UPT, UR46, 0x1, URZ ;  /* 0x000000012e047890 */ /* 0x000fe8000fffe0ff */
[----:B------:R-:W-:Y:S04]  /*76b0*/  UISETP.NE.AND UP0, UPT, UR4, 0x4, UPT ;  /* 0x000000040400788c */ /* 0x000fe8000bf05270 */
[----:B------:R-:W-:Y:S01]  /*76c0*/  USEL UR45, UR4, URZ, UP0 ;  /* 0x000000ff042d7287 */ /* 0x000fe20008000000 */
[----:B------:R2:W-:Y:S01]  /*76d0*/  @P6 SYNCS.ARRIVE.TRANS64.RED.A1T0 RZ, [R21+URZ], RZ ;  /* 0x000000ff15ff69a7 */ /* 0x0005e200081004ff */
[----:B------:R-:W-:Y:S01]  /*76e0*/  BSSY B1, `(.L_x_115) ;  /* 0x0000018000017945 */ /* 0x000fe20003800000 */
[----:B------:R-:W3:Y:S02]  /*76f0*/  @P6 SYNCS.PHASECHK.TRANS64.TRYWAIT P0, [R0+URZ+0x30], R2 ;  /* 0x00003002000065a7 */ /* 0x000ee400080011ff */
[----:B---3--:R-:W-:Y:S01]  /*7700*/  @P6 SEL R75, RZ, 0x1, !P0 ;  /* 0x00000001ff4b6807 */ /* 0x008fe20004000000 */
[----:B--2---:R-:W-:Y:S06]  /*7710*/  @!P6 BRA `(.L_x_116) ;  /* 0x000000000050e947 */ /* 0x004fec0003800000 */
        /* <DEDUP_REMOVED lines=8> */
[----:B------:R-:W-:Y:S04]  /*77a0*/  SHF.L.U32 R5, R62, 0x1f, RZ ;  /* 0x0000001f3e057819 */ /* 0x000fe800000006ff */
[----:B------:R-:W1:Y:S02]  /*77b0*/  SYNCS.PHASECHK.TRANS64.TRYWAIT P0, [R0+URZ+0x30], R5 ;  /* 0x00003005000075a7 */ /* 0x000e6400080011ff */
[----:B-1----:R-:W-:Y:S05]  /*77c0*/  @!P0 BRA `(.L_x_119) ;  /* 0x0000001c00e88947 */ /* 0x002fea0003800000 */
.L_x_118:
[----:B------:R-:W-:Y:S05]  /*77d0*/  BSYNC B0 ;  /* 0x0000000000007941 */ /* 0x000fea0003800000 */
.L_x_117:
[----:B------:R-:W-:Y:S02]  /*77e0*/  ISETP.NE.AND P0, PT, R76, RZ, PT ;  /* 0x000000ff4c00720c */ /* 0x000fe40003f05270 */
[----:B------:R-:W-:Y:S11]  /*77f0*/  IADD3 R73, PT, PT, R73, 0x1, RZ ;  /* 0x0000000149497810 */ /* 0x000ff60007ffe0ff */
[----:B-1----:R-:W-:Y:S01]  /*7800*/  @P0 IMAD.IADD R0, R63, 0x1, R2 ;  /* 0x000000013f000824 */ /* 0x002fe200078e0202 */
[----:B------:R-:W-:Y:S05]  /*7810*/  @P0 WARPSYNC.ALL ;  /* 0x0000000000000948 */ /* 0x000fea0003800000 */
[----:B------:R2:W3:Y:S04]  /*7820*/  @P0 LDSM.16.M88.4 R44, [R4+UR44+0x400] ;  /* 0x0004002c042c083b */ /* 0x0004e80008000200 */
[----:B------:R2:W4:Y:S04]  /*7830*/  @P0 LDSM.16.M88.4 R40, [R3+0x400] ;  /* 0x000400000328083b */ /* 0x0005280000000200 */
[----:B------:R2:W1:Y:S04]  /*7840*/  @P0 LDSM.16.M88.4 R32, [R2+0x400] ;  /* 0x000400000220083b */ /* 0x0004680000000200 */
[----:B------:R2:W1:Y:S02]  /*7850*/  @P0 LDSM.16.M88.4 R36, [R0+0x400] ;  /* 0x000400000024083b */ /* 0x0004640000000200 */
.L_x_116:
[----:B------:R-:W-:Y:S05]  /*7860*/  BSYNC B1 ;  /* 0x0000000000017941 */ /* 0x000fea0003800000 */
.L_x_115:
[----:B--2---:R-:W-:Y:S05]  /*7870*/  VIADD R0, R25, 0x40 ;  /* 0x0000004019007836 */ /* 0x004fea0000000000 */
        /* <DEDUP_REMOVED lines=20> */
.L_x_120:
[----:B------:R-:W-:Y:S01]  /*79c0*/  ISETP.NE.AND P6, PT, R68, RZ, PT ;  /* 0x000000ff4400720c */ /* 0x000fe20003fc5270 */
[----:B------:R-:W-:Y:S05]  /*79d0*/  WARPSYNC.ALL ;  /* 0x0000000000007948 */ /* 0x000fea0003800000 */
[----:B------:R-:W-:Y:S01]  /*79e0*/  R2UR UR4, R25 ;  /* 0x00000000190472ca */ /* 0x000fe200000e0000 */
[----:B------:R-:W-:Y:S01]  /*79f0*/  IMAD.U32 R0, RZ, RZ, UR45 ;  /* 0x0000002dff007e24 */ /* 0x000fe2000f8e00ff */
[----:B---3--:R-:W-:Y:S01]  /*7a00*/  LOP3.LUT R20, R44, 0xffffe000, RZ, 0xc0, !PT ;  /* 0xffffe0002c147812 */ /* 0x008fe200078ec0ff */
        /* <DEDUP_REMOVED lines=24> */
[----:B----4-:R-:W-:Y:S01]  /*7b90*/  LOP3.LUT R18, R40, 0xffffe000, RZ, 0xc0, !PT ;  /* 0xffffe00028127812 */ /* 0x010fe200078ec0ff */
        /* <DEDUP_REMOVED lines=69> */
.L_x_122:
[----:B------:R-:W-:Y:S05]  /*7ff0*/  BSYNC.RECONVERGENT B0 ;  /* 0x0000000000007941 */ /* 0x000fea0003800200 */
.L_x_121:
        /* <DEDUP_REMOVED lines=12> */
[----:B------:R-:W-:Y:S04]  /*80c0*/  @P1 IMAD R73, R73, 0x2000, R74 ;  /* 0x0000200049491824 */ /* 0x000fe800078e024a */
[----:B------:R-:W-:Y:S05]  /*80d0*/  @P1 VIADD R3, R73, UR44 ;  /* 0x0000002c49031c36 */ /* 0x000fea0008000000 */
[----:B------:R-:W-:Y:S01]  /*80e0*/  @P1 IADD3 R77, PT, PT, R77, R3, RZ ;  /* 0x000000034d4d1210 */ /* 0x000fe20007ffe0ff */
[----:B------:R-:W-:Y:S01]  /*80f0*/  @P1 IMAD.IADD R3, R63, 0x1, R3 ;  /* 0x000000013f031824 */ /* 0x000fe200078e0203 */
[----:B------:R-:W-:Y:S06]  /*8100*/  @P0 BRA `(.L_x_126) ;  /* 0x00000000000c0947 */ /* 0x000fec0003800000 */
[----:B------:R-:W-:Y:S04]  /*8110*/  SHF.L.U32 R0, R62, 0x1f, RZ ;  /* 0x0000001f3e007819 */ /* 0x000fe800000006ff */
[----:B------:R-:W2:Y:S02]  /*8120*/  SYNCS.PHASECHK.TRANS64.TRYWAIT P0, [R2+URZ+0x30], R0 ;  /* 0x00003000020075a7 */ /* 0x000ea400080011ff */
[----:B--2---:R-:W-:Y:S05]  /*8130*/  @!P0 BRA `(.L_x_127) ;  /* 0x0000001400a08947 */ /* 0x004fea0003800000 */
.L_x_126:
[----:B------:R-:W-:Y:S05]  /*8140*/  BSYNC B0 ;  /* 0x0000000000007941 */ /* 0x000fea0003800000 */
.L_x_125:
[----:B------:R-:W-:Y:S11]  /*8150*/  ISETP.NE.AND P0, PT, R76, RZ, PT ;  /* 0x000000ff4c00720c */ /* 0x000ff60003f05270 */
[----:B------:R-:W-:Y:S02]  /*8160*/  @!UPT UIADD3 URZ, UPT, UPT, URZ, URZ, URZ ;  /* 0x000000fffffff290 */ /* 0x000fe4000fffe0ff */
[----:B--2---:R-:W-:Y:S01]  /*8170*/  @P0 IADD3 R0, PT, PT, R63, R77, RZ ;  /* 0x0000004d3f000210 */ /* 0x004fe20007ffe0ff */
[----:B------:R-:W-:Y:S05]  /*8180*/  @P0 WARPSYNC.ALL ;  /* 0x0000000000000948 */ /* 0x000fea0003800000 */
[----:B------:R2:W3:Y:S04]  /*8190*/  @P0 LDSM.16.M88.4 R44, [R73+UR44+0x400] ;  /* 0x0004002c492c083b */ /* 0x0004e80008000200 */
[----:B------:R2:W4:Y:S04]  /*81a0*/  @P0 LDSM.16.M88.4 R40, [R3+0x400] ;  /* 0x000400000328083b */ /* 0x0005280000000200 */
[----:B------:R2:W1:Y:S04]  /*81b0*/  @P0 LDSM.16.M88.4 R32, [R77+0x400] ;  /* 0x000400004d20083b */ /* 0x0004680000000200 */
[----:B------:R2:W1:Y:S02]  /*81c0*/  @P0 LDSM.16.M88.4 R36, [R0+0x400] ;  /* 0x000400000024083b */ /* 0x0004640000000200 */
.L_x_124:
[----:B------:R-:W-:Y:S05]  /*81d0*/  BSYNC B1 ;  /* 0x0000000000017941 */ /* 0x000fea0003800000 */
.L_x_123:
        /* <DEDUP_REMOVED lines=21> */
.L_x_128:
[----:B------:R-:W-:Y:S01]  /*8330*/  ISETP.NE.AND P0, PT, R65, RZ, PT ;  /* 0x000000ff4100720c */ /* 0x000fe20003f05270 */
[----:B------:R-:W-:Y:S05]  /*8340*/  WARPSYNC.ALL ;  /* 0x0000000000007948 */ /* 0x000fea0003800000 */
[----:B------:R-:W-:Y:S01]  /*8350*/  R2UR UR4, R25 ;  /* 0x00000000190472ca */ /* 0x000fe200000e0000 */
[----:B------:R-:W-:Y:S01]  /*8360*/  BSSY.RECONVERGENT B0, `(.L_x_129) ;  /* 0x000005d000007945 */ /* 0x000fe20003800200 */
[----:B---3--:R-:W-:Y:S02]  /*8370*/  LOP3.LUT R0, R44, 0xffffe000, RZ, 0xc0, !PT ;  /* 0xffffe0002c007812 */ /* 0x008fe400078ec0ff */
[----:B------:R-:W-:Y:S02]  /*8380*/  LOP3.LUT R2, R45, 0xffffe000, RZ, 0xc0, !PT ;  /* 0xffffe0002d027812 */ /* 0x000fe400078ec0ff */
[----:B------:R-:W-:Y:S02]  /*8390*/  LOP3.LUT R3, R46, 0xffffe000, RZ, 0xc0, !PT ;  /* 0xffffe0002e037812 */ /* 0x000fe400078ec0ff */
[----:B------:R-:W-:Y:S02]  /*83a0*/  LOP3.LUT R20, R47, 0xffffe000, RZ, 0xc0, !PT ;  /* 0xffffe0002f147812 */ /* 0x000fe400078ec0ff */
[----:B----4-:R-:W-:Y:S02]  /*83b0*/  LOP3.LUT R21, R40, 0xffffe000, RZ, 0xc0, !PT ;  /* 0xffffe00028157812 */ /* 0x010fe400078ec0ff */
[----:B------:R-:W-:Y:S01]  /*83c0*/  LOP3.LUT R25, R41, 0xffffe000, RZ, 0xc0, !PT ;  /* 0xffffe00029197812 */ /* 0x000fe200078ec0ff */
[----:B-1----:R-:W1:Y:S01]  /*83d0*/  LDTM.16dp128bit.x8 R4, tmem[UR4+0x60] ;  /* 0x00006004000479ee */ /* 0x002e620008180000 */
[----:B------:R-:W-:Y:S01]  /*83e0*/  R2UR UR4, R26 ;  /* 0x000000001a0472ca */ /* 0x000fe200000e0000 */
[----:B------:R-:W-:Y:S01]  /*83f0*/  NOP ;  /* 0x0000000000007918 */ /* 0x000fe20000000000 */
[----:B------:R-:W-:Y:S02]  /*8400*/  LOP3.LUT R26, R42, 0xffffe000, RZ, 0xc0, !PT ;  /* 0xffffe0002a1a7812 */ /* 0x000fe400078ec0ff */
[----:B------:R-:W-:Y:S02]  /*8410*/  LOP3.LUT R28, R43, 0xffffe000, RZ, 0xc0, !PT ;  /* 0xffffe0002b1c7812 */ /* 0x000fe400078ec0ff */
[----:B------:R-:W-:Y:S02]  /*8420*/  LOP3.LUT R29, R32, 0xffffe000, RZ, 0xc0, !PT ;  /* 0xffffe000201d7812 */ /* 0x000fe400078ec0ff */
[----:B------:R-:W-:Y:S02]  /*8430*/  LOP3.LUT R30, R33, 0xffffe000, RZ, 0xc0, !PT ;  /* 0xffffe000211e7812 */ /* 0x000fe400078ec0ff */
[----:B------:R-:W-:Y:S02]  /*8440*/  LOP3.LUT R31, R34, 0xffffe000, RZ, 0xc0, !PT ;  /* 0xffffe000221f7812 */ /* 0x000fe400078ec0ff */
[----:B------:R-:W-:Y:S01]  /*8450*/  LOP3.LUT R32, R35, 0xffffe000, RZ, 0xc0, !PT ;  /* 0xffffe00023207812 */ /* 0x000fe200078ec0ff */
[----:B------:R-:W-:Y:S01]  /*8460*/  UIADD3 UR4, UPT, UPT, UR4, 0xc0, URZ ;  /* 0x000000c004047890 */ /* 0x000fe2000fffe0ff */
[----:B------:R-:W-:Y:S02]  /*8470*/  LOP3.LUT R33, R36, 0xffffe000, RZ, 0xc0, !PT ;  /* 0xffffe00024217812 */ /* 0x000fe400078ec0ff */
[----:B------:R-:W-:Y:S01]  /*8480*/  LOP3.LUT R34, R37, 0xffffe000, RZ, 0xc0, !PT ;  /* 0xffffe00025227812 */ /* 0x000fe200078ec0ff */
[----:B------:R-:W-:Y:S01]  /*8490*/  UPRMT UR4, UR47, 0x654, UR4 ;  /* 0x000006542f047896 */ /* 0x000fe20008000004 */
[----:B------:R-:W-:Y:S02]  /*84a0*/  LOP3.LUT R35, R38, 0xffffe000, RZ, 0xc0, !PT ;  /* 0xffffe00026237812 */ /* 0x000fe400078ec0ff */
[----:B------:R-:W-:Y:S01]  /*84b0*/  LOP3.LUT R36, R39, 0xffffe000, RZ, 0xc0, !PT ;  /* 0xffffe00027247812 */ /* 0x000fe200078ec0ff */
[C---:B-1----:R-:W-:Y:S01]  /*84c0*/  FMUL R4, R24.reuse, R4 ;  /* 0x0000000418047220 */ /* 0x042fe20000400000 */
[C---:B------:R-:W-:Y:S01]  /*84d0*/  FMUL R5, R24.reuse, R5 ;  /* 0x0000000518057220 */ /* 0x040fe20000400000 */
[C---:B------:R-:W-:Y:S01]  /*84e0*/  FMUL R6, R24.reuse, R6 ;  /* 0x0000000618067220 */ /* 0x040fe20000400000 */
[C---:B------:R-:W-:Y:S01]  /*84f0*/  FMUL R7, R24.reuse, R7 ;  /* 0x0000000718077220 */ /* 0x040fe20000400000 */
[C---:B------:R-:W-:Y:S01]  /*8500*/  FFMA R4, R27.reuse, R0, R4 ;  /* 0x000000001b047223 */ /* 0x040fe20000000004 */
[C---:B------:R-:W-:Y:S01]  /*8510*/  FMUL R8, R24.reuse, R8 ;  /* 0x0000000818087220 */ /* 0x040fe20000400000 */
[C---:B------:R-:W-:Y:S01]  /*8520*/  FFMA R5, R27.reuse, R2, R5 ;  /* 0x000000021b057223 */ /* 0x040fe20000000005 */
[C---:B------:R-:W-:Y:S01]  /*8530*/  FMUL R9, R24.reuse, R9 ;  /* 0x0000000918097220 */ /* 0x040fe20000400000 */
[C---:B------:R-:W-:Y:S01]  /*8540*/  FFMA R6, R27.reuse, R3, R6 ;  /* 0x000000031b067223 */ /* 0x040fe20000000006 */
[----:B------:R-:W-:Y:S01]  /*8550*/  F2FP.TF32.F32.PACK_B R4, R4 ;  /* 0x00000004ff04723e */ /* 0x000fe200024050ff */
[C---:B------:R-:W-:Y:S01]  /*8560*/  FMUL R10, R24.reuse, R10 ;  /* 0x0000000a180a7220 */ /* 0x040fe20000400000 */
[----:B------:R-:W-:Y:S01]  /*8570*/  F2FP.TF32.F32.PACK_B R5, R5 ;  /* 0x00000005ff05723e */ /* 0x000fe200024050ff */
[C---:B------:R-:W-:Y:S01]  /*8580*/  FFMA R7, R27.reuse, R20, R7 ;  /* 0x000000141b077223 */ /* 0x040fe20000000007 */
[C---:B------:R-:W-:Y:S01]  /*8590*/  FMUL R11, R24.reuse, R11 ;  /* 0x0000000b180b7220 */ /* 0x040fe20000400000 */
        /* <DEDUP_REMOVED lines=8> */
[----:B------:R-:W-:Y:S01]  /*8620*/  F2FP.TF32.F32.PACK_B R6, R6 ;  /* 0x00000006ff06723e */ /* 0x000fe200024050ff */
[C---:B------:R-:W-:Y:S01]  /*8630*/  FFMA R12, R27.reuse, R29, R12 ;  /* 0x0000001d1b0c7223 */ /* 0x040fe2000000000c */
[----:B------:R-:W-:Y:S01]  /*8640*/  F2FP.TF32.F32.PACK_B R7, R7 ;  /* 0x00000007ff07723e */ /* 0x000fe200024050ff */
[C---:B------:R-:W-:Y:S01]  /*8650*/  FMUL R16, R24.reuse, R16 ;  /* 0x0000001018107220 */ /* 0x040fe20000400000 */
[C---:B------:R-:W-:Y:S01]  /*8660*/  FFMA R13, R27.reuse, R30, R13 ;  /* 0x0000001e1b0d7223 */ /* 0x040fe2000000000d */
[C---:B------:R-:W-:Y:S01]  /*8670*/  FMUL R17, R24.reuse, R17 ;  /* 0x0000001118117220 */ /* 0x040fe20000400000 */
[C---:B------:R-:W-:Y:S01]  /*8680*/  FFMA R14, R27.reuse, R31, R14 ;  /* 0x0000001f1b0e7223 */ /* 0x040fe2000000000e */
[C---:B------:R-:W-:Y:S01]  /*8690*/  FMUL R18, R24.reuse, R18 ;  /* 0x0000001218127220 */ /* 0x040fe20000400000 */
[C---:B------:R-:W-:Y:S01]  /*86a0*/  FFMA R15, R27.reuse, R32, R15 ;  /* 0x000000201b0f7223 */ /* 0x040fe2000000000f */
[----:B------:R-:W-:Y:S01]  /*86b0*/  FMUL R19, R24, R19 ;  /* 0x0000001318137220 */ /* 0x000fe20000400000 */
[----:B------:R-:W-:Y:S01]  /*86c0*/  F2FP.TF32.F32.PACK_B R8, R8 ;  /* 0x00000008ff08723e */ /* 0x000fe200024050ff */
[C---:B------:R-:W-:Y:S01]  /*86d0*/  FFMA R16, R27.reuse, R33, R16 ;  /* 0x000000211b107223 */ /* 0x040fe20000000010 */
[----:B------:R-:W-:Y:S01]  /*86e0*/  F2FP.TF32.F32.PACK_B R9, R9 ;  /* 0x00000009ff09723e */ /* 0x000fe200024050ff */
[----:B------:R-:W-:Y:S01]  /*86f0*/  SYNCS.ARRIVE.TRANS64.RED.A1T0 RZ, [UR4], RZ ;  /* 0x000000ffffff79a7 */ /* 0x000fe20008100404 */
[----:B------:R1:W-:Y:S01]  /*8700*/  STSM.16.M88.4 [R70+0x6400], R4 ;  /* 0x0064000446007844 */ /* 0x0003e20000000200 */
        /* <DEDUP_REMOVED lines=14> */
[----:B------:R-:W-:Y:S05]  /*87f0*/  F2FP.TF32.F32.PACK_B R19, R19 ;  /* 0x00000013ff13723e */ /* 0x000fea00024050ff */
        /* <DEDUP_REMOVED lines=19> */
.L_x_130:
[----:B------:R-:W-:Y:S05]  /*8930*/  BSYNC.RECONVERGENT B0 ;  /* 0x0000000000007941 */ /* 0x000fea0003800200 */
.L_x_129:
[----:B------:R-:W-:Y:S01]  /*8940*/  BAR.SYNC.DEFER_BLOCKING 0x1, 0x80 ;  /* 0x0042000000007b1d */ /* 0x000fe20000010000 */
[----:B------:R-:W-:Y:S01]  /*8950*/  UISETP.NE.AND UP0, UPT, UR52, -0x4, UPT ;  /* 0xfffffffc3400788c */ /* 0x000fe2000bf05270 */
[----:B------:R-:W-:Y:S08]  /*8960*/  IADD3 R22, PT, PT, R22, 0x1, RZ ;  /* 0x0000000116167810 */ /* 0x000ff00007ffe0ff */
[----:B------:R-:W-:Y:S05]  /*8970*/  BRA.U !UP0, `(.L_x_131) ;  /* 0x0000000108287547 */ /* 0x000fea000b800000 */
[----:B------:R-:W-:Y:S01]  /*8980*/  ISETP.NE.AND P0, PT, R68, RZ, PT ;  /* 0x000000ff4400720c */ /* 0x000fe20003f05270 */
[----:B------:R-:W-:Y:S01]  /*8990*/  IMAD.U32 R2, RZ, RZ, UR46 ;  /* 0x0000002eff027e24 */ /* 0x000fe2000f8e00ff */
[----:B------:R-:W-:Y:S01]  /*89a0*/  UIADD3 UR4, UPT, UPT, UR46, 0x1, URZ ;  /* 0x000000012e047890 */ /* 0x000fe2000fffe0ff */
[----:B------:R-:W-:Y:S03]  /*89b0*/  IMAD.U32 R0, RZ, RZ, UR47 ;  /* 0x0000002fff007e24 */ /* 0x000fe6000f8e00ff */
[----:B------:R-:W-:Y:S04]  /*89c0*/  UISETP.NE.AND UP0, UPT, UR4, 0x4, UPT ;  /* 0x000000040400788c */ /* 0x000fe8000bf05270 */
[----:B------:R-:W-:Y:S03]  /*89d0*/  USEL UR46, UR4, URZ, UP0 ;  /* 0x000000ff042e7287 */ /* 0x000fe60008000000 */
[----:B------:R-:W-:Y:S05]  /*89e0*/  @P0 LEA R2, R2, UR44, 0x3 ;  /* 0x0000002c02020c11 */ /* 0x000fea000f8e18ff */
[----:B------:R-:W-:Y:S05]  /*89f0*/  @P0 VIADD R2, R2, 0x50 ;  /* 0x0000005002020836 */ /* 0x000fea0000000000 */
[----:B------:R-:W-:Y:S04]  /*8a00*/  @P0 PRMT R0, R0, 0x654, R2 ;  /* 0x0000065400000816 */ /* 0x000fe80000000002 */
[----:B------:R2:W-:Y:S03]  /*8a10*/  @P0 SYNCS.ARRIVE.TRANS64.RED.A1T0 RZ, [R0+URZ], RZ ;  /* 0x000000ff00ff09a7 */ /* 0x0005e600081004ff */
.L_x_131:
[----:B------:R-:W-:Y:S01]  /*8a20*/  R2UR UR4, R55 ;  /* 0x00000000370472ca */ /* 0x000fe200000e0000 */
[----:B------:R-:W-:Y:S01]  /*8a30*/  UISETP.NE.AND UP0, UPT, UR62, URZ, UPT ;  /* 0x000000ff3e00728c */ /* 0x000fe2000bf05270 */
[----:B------:R-:W-:Y:S01]  /*8a40*/  ISETP.NE.AND P0, PT, R59, 0x2, PT ;  /* 0x000000023b00780c */ /* 0x000fe20003f05270 */
[----:B------:R-:W-:Y:S01]  /*8a50*/  UIADD3 UR28, UPT, UPT, UR37, UR63, URZ ;  /* 0x0000003f251c7290 */ /* 0x000fe2000fffe0ff */
[----:B------:R-:W-:Y:S01]  /*8a60*/  ISETP.NE.AND P1, PT, R22, 0x4, PT ;  /* 0x000000041600780c */ /* 0x000fe20003f25270 */
[----:B------:R-:W-:Y:S01]  /*8a70*/  UIADD3 UR52, UPT, UPT, UR52, 0x4, URZ ;  /* 0x0000000434347890 */ /* 0x000fe2000fffe0ff */
[----:B------:R-:W-:Y:S01]  /*8a80*/  SEL R2, RZ, 0x1, P0 ;  /* 0x00000001ff027807 */ /* 0x000fe20000000000 */
[----:B------:R-:W-:Y:S01]  /*8a90*/  UMOV UR36, UR61 ;  /* 0x0000003d00247c82 */ /* 0x000fe20008000000 */
[----:B--2---:R-:W-:Y:S02]  /*8aa0*/  SEL R0, RZ, 0x1, P1 ;  /* 0x00000001ff007807 */ /* 0x004fe40000800000 */
[----:B------:R-:W-:Y:S02]  /*8ab0*/  LOP3.LUT R60, R60, R2, RZ, 0x3c, !PT ;  /* 0x000000023c3c7212 */ /* 0x000fe400078e3cff */
[----:B------:R-:W-:Y:S01]  /*8ac0*/  LOP3.LUT R61, R61, R0, RZ, 0x3c, !PT ;  /* 0x000000003d3d7212 */ /* 0x000fe200078e3cff */
[----:B------:R-:W-:Y:S01]  /*8ad0*/  UIADD3 UR24, UPT, UPT, UR38, UR4, URZ ;  /* 0x0000000426187290 */ /* 0x000fe2000fffe0ff */
[----:B------:R-:W-:Y:S02]  /*8ae0*/  SEL R59, R59, RZ, P0 ;  /* 0x000000ff3b3b7207 */ /* 0x000fe40000000000 */
[----:B------:R-:W-:Y:S01]  /*8af0*/  SEL R22, R22, RZ, P1 ;  /* 0x000000ff16167207 */ /* 0x000fe20000800000 */
[----:B------:R-:W-:Y:S08]  /*8b00*/  BRA.U UP0, `(.L_x_132) ;  /* 0xffffffc900907547 */ /* 0x000ff0000b83ffff */
[----:B------:R-:W-:-:S13]  /*8b10*/  R2UR UR4, R56 ;  /* 0x00000000380472ca */ /* 0x000fda00000e0000 */
[----:B------:R-:W-:-:S09]  /*8b20*/  UISETP.NE.AND UP0, UPT, UR4, URZ, UPT ;  /* 0x000000ff0400728c */ /* 0x000fd2000bf05270 */
[----:B------:R-:W-:Y:S05]  /*8b30*/  BRA.U !UP0, `(.L_x_133) ;  /* 0x0000000108487547 */ /* 0x000fea000b800000 */
[----:B------:R-:W2:Y:S02]  /*8b40*/  LDCU.64 UR4, c[0x0][0x890] ;  /* 0x00011200ff0477ac */ /* 0x000ea40008000a00 */
[----:B--2---:R-:W-:-:S04]  /*8b50*/  UISETP.NE.U32.AND UP0, UPT, UR4, URZ, UPT ;  /* 0x000000ff0400728c */ /* 0x004fc8000bf05070 */
[----:B------:R-:W-:-:S09]  /*8b60*/  UISETP.NE.AND.EX UP0, UPT, UR5, URZ, UPT, UP0 ;  /* 0x000000ff0500728c */ /* 0x000fd2000bf05300 */
[----:B------:R-:W-:Y:S05]  /*8b70*/  BRA.U UP0, `(.L_x_134) ;  /* 0x00000001000c7547 */ /* 0x000fea000b800000 */
[----:B------:R-:W-:-:S13]  /*8b80*/  FSETP.NEU.AND P0, PT, R27, RZ, PT ;  /* 0x000000ff1b00720b */ /* 0x000fda0003f0d000 */
[----:B------:R-:W-:Y:S05]  /*8b90*/  @!P0 EXIT ;  /* 0x000000000000894d */ /* 0x000fea0003800000 */
[----:B------:R-:W-:Y:S05]  /*8ba0*/  BRA `(.L_x_133) ;  /* 0x00000000002c7947 */ /* 0x000fea0003800000 */
.L_x_134:
[----:B------:R-:W-:Y:S01]  /*8bb0*/  ISETP.NE.AND P0, PT, R58, RZ, PT ;  /* 0x000000ff3a00720c */ /* 0x000fe20003f05270 */
[----:B------:R-:W-:-:S12]  /*8bc0*/  BSSY.RECONVERGENT B0, `(.L_x_133) ;  /* 0x0000009000007945 */ /* 0x000fd80003800200 */
[----:B------:R-:W-:Y:S05]  /*8bd0*/  @P0 BRA `(.L_x_135) ;  /* 0x0000000000140947 */ /* 0x000fea0003800000 */
[----:B------:R-:W2:Y:S02]  /*8be0*/  LDCU.64 UR4, c[0x0][0x888] ;  /* 0x00011100ff0477ac */ /* 0x000ea40008000a00 */
[----:B--2---:R-:W-:-:S04]  /*8bf0*/  ISETP.NE.U32.AND P0, PT, RZ, UR4, PT ;  /* 0x00000004ff007c0c */ /* 0x004fc8000bf05070 */
[----:B------:R-:W-:-:S13]  /*8c00*/  ISETP.NE.AND.EX P0, PT, RZ, UR5, PT, P0 ;  /* 0x00000005ff007c0c */ /* 0x000fda000bf05300 */
[----:B------:R-:W-:Y:S05]  /*8c10*/  @!P0 EXIT ;  /* 0x000000000000894d */ /* 0x000fea0003800000 */
[----:B------:R-:W-:Y:S05]  /*8c20*/  BRA `(.L_x_136) ;  /* 0x0000000000087947 */ /* 0x000fea0003800000 */
.L_x_135:
[----:B------:R-:W-:-:S13]  /*8c30*/  FSETP.NEU.AND P0, PT, R27, RZ, PT ;  /* 0x000000ff1b00720b */ /* 0x000fda0003f0d000 */
[----:B------:R-:W-:Y:S05]  /*8c40*/  @!P0 EXIT ;  /* 0x000000000000894d */ /* 0x000fea0003800000 */
.L_x_136:
[----:B------:R-:W-:Y:S05]  /*8c50*/  BSYNC.RECONVERGENT B0 ;  /* 0x0000000000007941 */ /* 0x000fea0003800200 */
.L_x_133:
[----:B------:R-:W-:Y:S01]  /*8c60*/  ULEA UR4, UR46, UR44, 0x3 ;  /* 0x0000002c2e047291 */ /* 0x000fe2000f8e18ff */
[----:B------:R-:W-:-:S04]  /*8c70*/  DEPBAR.LE SB0, 0x0 ;  /* 0x000080000000791a */ /* 0x000fc80000000000 */
[----:B------:R-:W-:-:S04]  /*8c80*/  UIADD3 UR4, UPT, UPT, UR4, 0x50, URZ ;  /* 0x0000005004047890 */ /* 0x000fc8000fffe0ff */
[----:B------:R-:W-:-:S09]  /*8c90*/  UPRMT UR4, UR47, 0x654, UR4 ;  /* 0x000006542f047896 */ /* 0x000fd20008000004 */
[----:B------:R-:W-:Y:S01]  /*8ca0*/  SYNCS.ARRIVE.TRANS64.RED.A1T0 RZ, [UR4], RZ ;  /* 0x000000ffffff79a7 */ /* 0x000fe20008100404 */
[----:B------:R-:W-:Y:S05]  /*8cb0*/  EXIT ;  /* 0x000000000000794d */ /* 0x000fea0003800000 */
.L_x_24:
[----:B---3--:R3:W4:Y:S02]  /*8cc0*/  SYNCS.PHASECHK.TRANS64.TRYWAIT P0, [R0+URZ+0xf0], R2 ;  /* 0x0000f002000075a7 */ /* 0x00872400080011ff */
[----:B----4-:R-:W-:Y:S05]  /*8cd0*/  @!P0 NANOSLEEP.SYNCS 0x989680 ;  /* 0x009896800000895d */ /* 0x010fea0003900000 */
[----:B------:R-:W4:Y:S02]  /*8ce0*/  @!P0 SYNCS.PHASECHK.TRANS64 P0, [R0+URZ+0xf0], R2 ;  /* 0x0000f002000085a7 */ /* 0x000f2400080010ff */
[----:B----4-:R-:W-:Y:S05]  /*8cf0*/  @!P0 BRA `(.L_x_24) ;  /* 0xfffffffc00f08947 */ /* 0x010fea000383ffff */
[----:B------:R-:W-:Y:S05]  /*8d00*/  BRA `(.L_x_137) ;  /* 0xffffff8800d07947 */ /* 0x000fea000383ffff */
.L_x_27:
[----:B--2---:R-:W-:-:S07]  /*8d10*/  MOV R0, UR33 ;  /* 0x0000002100007c02 */ /* 0x004fce0008000f00 */
.L_x_138:
[----:B--2---:R2:W3:Y:S02]  /*8d20*/  SYNCS.PHASECHK.TRANS64.TRYWAIT P0, [R0+URZ+0x18], R3 ;  /* 0x00001803000075a7 */ /* 0x0044e400080011ff */
[----:B---3--:R-:W-:Y:S05]  /*8d30*/  @!P0 NANOSLEEP.SYNCS 0x989680 ;  /* 0x009896800000895d */ /* 0x008fea0003900000 */
[----:B------:R-:W3:Y:S02]  /*8d40*/  @!P0 SYNCS.PHASECHK.TRANS64 P0, [R0+URZ+0x18], R3 ;  /* 0x00001803000085a7 */ /* 0x000ee400080010ff */
[----:B---3--:R-:W-:Y:S05]  /*8d50*/  @!P0 BRA `(.L_x_138) ;  /* 0xfffffffc00f08947 */ /* 0x008fea000383ffff */
[----:B------:R-:W-:Y:S05]  /*8d60*/  BRA `(.L_x_26) ;  /* 0xffffff8c00187947 */ /* 0x000fea000383ffff */
.L_x_34:
[----:B-1----:R-:W-:-:S07]  /*8d70*/  MOV R0, UR33 ;  /* 0x0000002100007c02 */ /* 0x002fce0008000f00 */
.L_x_139:
[----:B-1----:R1:W2:Y:S02]  /*8d80*/  SYNCS.PHASECHK.TRANS64.TRYWAIT P0, [R0+URZ+0x18], R3 ;  /* 0x00001803000075a7 */ /* 0x0022a400080011ff */
[----:B--2---:R-:W-:Y:S05]  /*8d90*/  @!P0 NANOSLEEP.SYNCS 0x989680 ;  /* 0x009896800000895d */ /* 0x004fea0003900000 */
[----:B------:R-:W2:Y:S02]  /*8da0*/  @!P0 SYNCS.PHASECHK.TRANS64 P0, [R0+URZ+0x18], R3 ;  /* 0x00001803000085a7 */ /* 0x000ea400080010ff */
[----:B--2---:R-:W-:Y:S05]  /*8db0*/  @!P0 BRA `(.L_x_139) ;  /* 0xfffffffc00f08947 */ /* 0x004fea000383ffff */
[----:B------:R-:W-:Y:S05]  /*8dc0*/  BRA `(.L_x_33) ;  /* 0xffffff9000087947 */ /* 0x000fea000383ffff */
.L_x_39:
[----:B-1----:R1:W2:Y:S02]  /*8dd0*/  SYNCS.PHASECHK.TRANS64.TRYWAIT P0, [R3+URZ+0x80], R0 ;  /* 0x00008000030075a7 */ /* 0x0022a400080011ff */
[----:B--2---:R-:W-:Y:S05]  /*8de0*/  @!P0 NANOSLEEP.SYNCS 0x989680 ;  /* 0x009896800000895d */ /* 0x004fea0003900000 */
[----:B------:R-:W2:Y:S02]  /*8df0*/  @!P0 SYNCS.PHASECHK.TRANS64 P0, [R3+URZ+0x80], R0 ;  /* 0x00008000030085a7 */ /* 0x000ea400080010ff */
[----:B--2---:R-:W-:Y:S05]  /*8e00*/  @!P0 BRA `(.L_x_39) ;  /* 0xfffffffc00f08947 */ /* 0x004fea000383ffff */
[----:B------:R-:W-:Y:S05]  /*8e10*/  BRA `(.L_x_140) ;  /* 0xffffff9000d87947 */ /* 0x000fea000383ffff */
.L_x_43:
[----:B------:R-:W-:-:S07]  /*8e20*/  MOV R0, UR4 ;  /* 0x0000000400007c02 */ /* 0x000fce0008000f00 */
.L_x_141:
[----:B-1----:R1:W2:Y:S02]  /*8e30*/  SYNCS.PHASECHK.TRANS64.TRYWAIT P0, [R0+URZ], R2 ;  /* 0x00000002000075a7 */ /* 0x0022a400080011ff */
[----:B--2---:R-:W-:Y:S05]  /*8e40*/  @!P0 NANOSLEEP.SYNCS 0x989680 ;  /* 0x009896800000895d */ /* 0x004fea0003900000 */
[----:B------:R-:W2:Y:S02]  /*8e50*/  @!P0 SYNCS.PHASECHK.TRANS64 P0, [R0+URZ], R2 ;  /* 0x00000002000085a7 */ /* 0x000ea400080010ff */
[----:B--2---:R-:W-:Y:S05]  /*8e60*/  @!P0 BRA `(.L_x_141) ;  /* 0xfffffffc00f08947 */ /* 0x004fea000383ffff */
[----:B------:R-:W-:Y:S05]  /*8e70*/  BRA `(.L_x_142) ;  /* 0xffffff9800807947 */ /* 0x000fea000383ffff */
.L_x_44:
[----:B------:R-:W-:-:S07]  /*8e80*/  MOV R0, UR5 ;  /* 0x0000000500007c02 */ /* 0x000fce0008000f00 */
.L_x_143:
[----:B-1----:R1:W2:Y:S02]  /*8e90*/  SYNCS.PHASECHK.TRANS64.TRYWAIT P0, [R0+URZ], R2 ;  /* 0x00000002000075a7 */ /* 0x0022a400080011ff */
[----:B--2---:R-:W-:Y:S05]  /*8ea0*/  @!P0 NANOSLEEP.SYNCS 0x989680 ;  /* 0x009896800000895d */ /* 0x004fea0003900000 */
[----:B------:R-:W2:Y:S02]  /*8eb0*/  @!P0 SYNCS.PHASECHK.TRANS64 P0, [R0+URZ], R2 ;  /* 0x00000002000085a7 */ /* 0x000ea400080010ff */
[----:B--2---:R-:W-:Y:S05]  /*8ec0*/  @!P0 BRA `(.L_x_143) ;  /* 0xfffffffc00f08947 */ /* 0x004fea000383ffff */
[----:B------:R-:W-:Y:S05]  /*8ed0*/  BRA `(.L_x_144) ;  /* 0xffffff98008c7947 */ /* 0x000fea000383ffff */
.L_x_47:
[----:B--2---:R2:W3:Y:S02]  /*8ee0*/  SYNCS.PHASECHK.TRANS64.TRYWAIT P0, [R2+URZ+0xe0], R4 ;  /* 0x0000e004020075a7 */ /* 0x0044e400080011ff */
[----:B---3--:R-:W-:Y:S05]  /*8ef0*/  @!P0 NANOSLEEP.SYNCS 0x989680 ;  /* 0x009896800000895d */ /* 0x008fea0003900000 */
[----:B------:R-:W3:Y:S02]  /*8f00*/  @!P0 SYNCS.PHASECHK.TRANS64 P0, [R2+URZ+0xe0], R4 ;  /* 0x0000e004020085a7 */ /* 0x000ee400080010ff */
[----:B---3--:R-:W-:Y:S05]  /*8f10*/  @!P0 BRA `(.L_x_47) ;  /* 0xfffffffc00f08947 */ /* 0x008fea000383ffff */
[----:B------:R-:W-:Y:S05]  /*8f20*/  BRA `(.L_x_145) ;  /* 0xffffff9800e87947 */ /* 0x000fea000383ffff */
.L_x_48:
[----:B------:R-:W-:-:S07]  /*8f30*/  MOV R2, UR4 ;  /* 0x0000000400027c02 */ /* 0x000fce0008000f00 */
.L_x_146:
[----:B--2---:R2:W3:Y:S02]  /*8f40*/  SYNCS.PHASECHK.TRANS64.TRYWAIT P0, [R2+URZ+0x90], R5 ;  /* 0x00009005020075a7 */ /* 0x0044e400080011ff */
[----:B---3--:R-:W-:Y:S05]  /*8f50*/  @!P0 NANOSLEEP.SYNCS 0x989680 ;  /* 0x009896800000895d */ /* 0x008fea0003900000 */
[----:B------:R-:W3:Y:S02]  /*8f60*/  @!P0 SYNCS.PHASECHK.TRANS64 P0, [R2+URZ+0x90], R5 ;  /* 0x00009005020085a7 */ /* 0x000ee400080010ff */
[----:B---3--:R-:W-:Y:S05]  /*8f70*/  @!P0 BRA `(.L_x_146) ;  /* 0xfffffffc00f08947 */ /* 0x008fea000383ffff */
[----:B------:R-:W-:Y:S05]  /*8f80*/  BRA `(.L_x_147) ;  /* 0xffffff9800f87947 */ /* 0x000fea000383ffff */
.L_x_49:
[----:B--2---:R2:W3:Y:S02]  /*8f90*/  SYNCS.PHASECHK.TRANS64.TRYWAIT P1, [R2+URZ+0x80], R4 ;  /* 0x00008004020075a7 */ /* 0x0044e400080211ff */
[----:B---3--:R-:W-:Y:S05]  /*8fa0*/  @!P1 NANOSLEEP.SYNCS 0x989680 ;  /* 0x009896800000995d */ /* 0x008fea0003900000 */
[----:B------:R-:W3:Y:S02]  /*8fb0*/  @!P1 SYNCS.PHASECHK.TRANS64 P1, [R2+URZ+0x80], R4 ;  /* 0x00008004020095a7 */ /* 0x000ee400080210ff */
[----:B---3--:R-:W-:Y:S05]  /*8fc0*/  @!P1 BRA `(.L_x_49) ;  /* 0xfffffffc00f09947 */ /* 0x008fea000383ffff */
[----:B------:R-:W-:Y:S05]  /*8fd0*/  BRA `(.L_x_148) ;  /* 0xffffff9c00287947 */ /* 0x000fea000383ffff */
.L_x_52:
[----:B------:R-:W-:-:S07]  /*8fe0*/  MOV R0, UR4 ;  /* 0x0000000400007c02 */ /* 0x000fce0008000f00 */
.L_x_149:
[----:B--2---:R2:W3:Y:S02]  /*8ff0*/  SYNCS.PHASECHK.TRANS64.TRYWAIT P0, [R0+URZ+0x90], R2 ;  /* 0x00009002000075a7 */ /* 0x0044e400080011ff */
[----:B---3--:R-:W-:Y:S05]  /*9000*/  @!P0 NANOSLEEP.SYNCS 0x989680 ;  /* 0x009896800000895d */ /* 0x008fea0003900000 */
[----:B------:R-:W3:Y:S02]  /*9010*/  @!P0 SYNCS.PHASECHK.TRANS64 P0, [R0+URZ+0x90], R2 ;  /* 0x00009002000085a7 */ /* 0x000ee400080010ff */
[----:B---3--:R-:W-:Y:S05]  /*9020*/  @!P0 BRA `(.L_x_149) ;  /* 0xfffffffc00f08947 */ /* 0x008fea000383ffff */
[----:B------:R-:W-:Y:S05]  /*9030*/  BRA `(.L_x_51) ;  /* 0xffffff9c007c7947 */ /* 0x000fea000383ffff */
.L_x_59:
[----:B-1----:R1:W2:Y:S02]  /*9040*/  SYNCS.PHASECHK.TRANS64.TRYWAIT P1, [R0+URZ+0x80], R2 ;  /* 0x00008002000075a7 */ /* 0x0022a400080211ff */
[----:B--2---:R-:W-:Y:S05]  /*9050*/  @!P1 NANOSLEEP.SYNCS 0x989680 ;  /* 0x009896800000995d */ /* 0x004fea0003900000 */
[----:B------:R-:W2:Y:S02]  /*9060*/  @!P1 SYNCS.PHASECHK.TRANS64 P1, [R0+URZ+0x80], R2 ;  /* 0x00008002000095a7 */ /* 0x000ea400080210ff */
[----:B--2---:R-:W-:Y:S05]  /*9070*/  @!P1 BRA `(.L_x_59) ;  /* 0xfffffffc00f09947 */ /* 0x004fea000383ffff */
[----:B------:R-:W-:Y:S05]  /*9080*/  BRA `(.L_x_150) ;  /* 0xffffffa400107947 */ /* 0x000fea000383ffff */
.L_x_60:
[----:B------:R-:W-:-:S07]  /*9090*/  MOV R2, UR46 ;  /* 0x0000002e00027c02 */ /* 0x000fce0008000f00 */
.L_x_151:
[----:B-1----:R1:W2:Y:S02]  /*90a0*/  SYNCS.PHASECHK.TRANS64.TRYWAIT P0, [R2+URZ+0xc0], R0 ;  /* 0x0000c000020075a7 */ /* 0x0022a400080011ff */
[----:B--2---:R-:W-:Y:S05]  /*90b0*/  @!P0 NANOSLEEP.SYNCS 0x989680 ;  /* 0x009896800000895d */ /* 0x004fea0003900000 */
[----:B------:R-:W2:Y:S02]  /*90c0*/  @!P0 SYNCS.PHASECHK.TRANS64 P0, [R2+URZ+0xc0], R0 ;  /* 0x0000c000020085a7 */ /* 0x000ea400080010ff */
[----:B--2---:R-:W-:Y:S05]  /*90d0*/  @!P0 BRA `(.L_x_151) ;  /* 0xfffffffc00f08947 */ /* 0x004fea000383ffff */
[----:B------:R-:W-:Y:S05]  /*90e0*/  BRA `(.L_x_152) ;  /* 0xffffffa400607947 */ /* 0x000fea000383ffff */
.L_x_63:
[----:B------:R-:W-:Y:S07]  /*90f0*/  MOV R0, UR7 ;  /* 0x0000000700007c02 */ /* 0x000fee0008000f00 */
.L_x_153:
[----:B-1----:R1:W2:Y:S02]  /*9100*/  SYNCS.PHASECHK.TRANS64.TRYWAIT P0, [R0+URZ], R2 ;  /* 0x00000002000075a7 */ /* 0x0022a400080011ff */
[----:B--2---:R-:W-:Y:S05]  /*9110*/  @!P0 NANOSLEEP.SYNCS 0x989680 ;  /* 0x009896800000895d */ /* 0x004fea0003900000 */
[----:B------:R-:W2:Y:S02]  /*9120*/  @!P0 SYNCS.PHASECHK.TRANS64 P0, [R0+URZ], R2 ;  /* 0x00000002000085a7 */ /* 0x000ea400080010ff */
[----:B--2---:R-:W-:Y:S05]  /*9130*/  @!P0 BRA `(.L_x_153) ;  /* 0xfffffffc00f08947 */ /* 0x004fea000383ffff */
[----:B------:R-:W-:Y:S05]  /*9140*/  BRA `(.L_x_62) ;  /* 0xffffffa4007c7947 */ /* 0x000fea000383ffff */
.L_x_66:
[----:B------:R-:W-:-:S07]  /*9150*/  MOV R0, UR4 ;  /* 0x0000000400007c02 */ /* 0x000fce0008000f00 */
.L_x_154:
[----:B--2---:R2:W4:Y:S02]  /*9160*/  SYNCS.PHASECHK.TRANS64.TRYWAIT P0, [R0+URZ], R2 ;  /* 0x00000002000075a7 */ /* 0x00452400080011ff */
[----:B----4-:R-:W-:Y:S05]  /*9170*/  @!P0 NANOSLEEP.SYNCS 0x989680 ;  /* 0x009896800000895d */ /* 0x010fea0003900000 */
[----:B------:R-:W4:Y:S02]  /*9180*/  @!P0 SYNCS.PHASECHK.TRANS64 P0, [R0+URZ], R2 ;  /* 0x00000002000085a7 */ /* 0x000f2400080010ff */
[----:B----4-:R-:W-:Y:S05]  /*9190*/  @!P0 BRA `(.L_x_154) ;  /* 0xfffffffc00f08947 */ /* 0x010fea000383ffff */
[----:B------:R-:W-:Y:S05]  /*91a0*/  BRA `(.L_x_155) ;  /* 0xffffffa800a87947 */ /* 0x000fea000383ffff */
.L_x_67:
[----:B------:R-:W-:-:S07]  /*91b0*/  MOV R0, UR5 ;  /* 0x0000000500007c02 */ /* 0x000fce0008000f00 */
.L_x_156:
[----:B-1----:R1:W2:Y:S02]  /*91c0*/  SYNCS.PHASECHK.TRANS64.TRYWAIT P0, [R0+URZ], R3 ;  /* 0x00000003000075a7 */ /* 0x0022a400080011ff */
[----:B--2---:R-:W-:Y:S05]  /*91d0*/  @!P0 NANOSLEEP.SYNCS 0x989680 ;  /* 0x009896800000895d */ /* 0x004fea0003900000 */
[----:B------:R-:W2:Y:S02]  /*91e0*/  @!P0 SYNCS.PHASECHK.TRANS64 P0, [R0+URZ], R3 ;  /* 0x00000003000085a7 */ /* 0x000ea400080010ff */
[----:B--2---:R-:W-:Y:S05]  /*91f0*/  @!P0 BRA `(.L_x_156) ;  /* 0xfffffffc00f08947 */ /* 0x004fea000383ffff */
[----:B------:R-:W-:Y:S05]  /*9200*/  BRA `(.L_x_157) ;  /* 0xffffffa800b47947 */ /* 0x000fea000383ffff */
.L_x_68:
[----:B------:R-:W-:-:S07]  /*9210*/  MOV R0, UR5 ;  /* 0x0000000500007c02 */ /* 0x000fce0008000f00 */
.L_x_158:
[----:B-1----:R1:W2:Y:S02]  /*9220*/  SYNCS.PHASECHK.TRANS64.TRYWAIT P0, [R0+URZ], R3 ;  /* 0x00000003000075a7 */ /* 0x0022a400080011ff */
[----:B--2---:R-:W-:Y:S05]  /*9230*/  @!P0 NANOSLEEP.SYNCS 0x989680 ;  /* 0x009896800000895d */ /* 0x004fea0003900000 */
[----:B------:R-:W2:Y:S02]  /*9240*/  @!P0 SYNCS.PHASECHK.TRANS64 P0, [R0+URZ], R3 ;  /* 0x00000003000085a7 */ /* 0x000ea400080010ff */
[----:B--2---:R-:W-:Y:S05]  /*9250*/  @!P0 BRA `(.L_x_158) ;  /* 0xfffffffc00f08947 */ /* 0x004fea000383ffff */
[----:B------:R-:W-:Y:S05]  /*9260*/  BRA `(.L_x_159) ;  /* 0xffffffa800c07947 */ /* 0x000fea000383ffff */
.L_x_69:
[----:B-1----:R-:W-:-:S07]  /*9270*/  MOV R0, UR4 ;  /* 0x0000000400007c02 */ /* 0x002fce0008000f00 */
.L_x_160:
[----:B-1----:R1:W2:Y:S02]  /*9280*/  SYNCS.PHASECHK.TRANS64.TRYWAIT P0, [R0+URZ], R2 ;  /* 0x00000002000075a7 */ /* 0x0022a400080011ff */
[----:B--2---:R-:W-:Y:S05]  /*9290*/  @!P0 NANOSLEEP.SYNCS 0x989680 ;  /* 0x009896800000895d */ /* 0x004fea0003900000 */
[----:B------:R-:W2:Y:S02]  /*92a0*/  @!P0 SYNCS.PHASECHK.TRANS64 P0, [R0+URZ], R2 ;  /* 0x00000002000085a7 */ /* 0x000ea400080010ff */
[----:B--2---:R-:W-:Y:S05]  /*92b0*/  @!P0 BRA `(.L_x_160) ;  /* 0xfffffffc00f08947 */ /* 0x004fea000383ffff */
[----:B------:R-:W-:Y:S05]  /*92c0*/  BRA `(.L_x_161) ;  /* 0xffffffa800cc7947 */ /* 0x000fea000383ffff */
.L_x_74:
[----:B--2---:R2:W3:Y:S02]  /*92d0*/  SYNCS.PHASECHK.TRANS64.TRYWAIT P0, [R8+URZ+0x80], R0 ;  /* 0x00008000080075a7 */ /* 0x0044e400080011ff */
[----:B---3--:R-:W-:Y:S05]  /*92e0*/  @!P0 NANOSLEEP.SYNCS 0x989680 ;  /* 0x009896800000895d */ /* 0x008fea0003900000 */
[----:B------:R-:W3:Y:S02]  /*92f0*/  @!P0 SYNCS.PHASECHK.TRANS64 P0, [R8+URZ+0x80], R0 ;  /* 0x00008000080085a7 */ /* 0x000ee400080010ff */
[----:B---3--:R-:W-:Y:S05]  /*9300*/  @!P0 BRA `(.L_x_74) ;  /* 0xfffffffc00f08947 */ /* 0x008fea000383ffff */
[----:B------:R-:W-:Y:S05]  /*9310*/  BRA `(.L_x_162) ;  /* 0xffffffb000007947 */ /* 0x000fea000383ffff */
.L_x_77:
[----:B--2---:R-:W-:Y:S07]  /*9320*/  MOV R0, UR21 ;  /* 0x0000001500007c02 */ /* 0x004fee0008000f00 */
.L_x_163:
[----:B--2---:R2:W3:Y:S02]  /*9330*/  SYNCS.PHASECHK.TRANS64.TRYWAIT P1, [R0+URZ+0x78], R2 ;  /* 0x00007802000075a7 */ /* 0x0044e400080211ff */
[----:B---3--:R-:W-:Y:S05]  /*9340*/  @!P1 NANOSLEEP.SYNCS 0x989680 ;  /* 0x009896800000995d */ /* 0x008fea0003900000 */
[----:B------:R-:W3:Y:S02]  /*9350*/  @!P1 SYNCS.PHASECHK.TRANS64 P1, [R0+URZ+0x78], R2 ;  /* 0x00007802000095a7 */ /* 0x000ee400080210ff */
[----:B---3--:R-:W-:Y:S05]  /*9360*/  @!P1 BRA `(.L_x_163) ;  /* 0xfffffffc00f09947 */ /* 0x008fea000383ffff */
[----:B------:R-:W-:Y:S05]  /*9370*/  BRA `(.L_x_76) ;  /* 0xffffffb4007c7947 */ /* 0x000fea000383ffff */
.L_x_80:
[----:B--2---:R-:W-:Y:S07]  /*9380*/  MOV R0, UR21 ;  /* 0x0000001500007c02 */ /* 0x004fee0008000f00 */
.L_x_164:
[----:B--2---:R2:W3:Y:S02]  /*9390*/  SYNCS.PHASECHK.TRANS64.TRYWAIT P0, [R0+URZ+0x50], R4 ;  /* 0x00005004000075a7 */ /* 0x0044e400080011ff */
[----:B---3--:R-:W-:Y:S05]  /*93a0*/  @!P0 NANOSLEEP.SYNCS 0x989680 ;  /* 0x009896800000895d */ /* 0x008fea0003900000 */
[----:B------:R-:W3:Y:S02]  /*93b0*/  @!P0 SYNCS.PHASECHK.TRANS64 P0, [R0+URZ+0x50], R4 ;  /* 0x00005004000085a7 */ /* 0x000ee400080010ff */
[----:B---3--:R-:W-:Y:S05]  /*93c0*/  @!P0 BRA `(.L_x_164) ;  /* 0xfffffffc00f08947 */ /* 0x008fea000383ffff */
[----:B------:R-:W-:Y:S05]  /*93d0*/  BRA `(.L_x_165) ;  /* 0xffffffb400d47947 */ /* 0x000fea000383ffff */
.L_x_81:
[----:B------:R-:W-:Y:S07]  /*93e0*/  MOV R0, UR21 ;  /* 0x0000001500007c02 */ /* 0x000fee0008000f00 */
.L_x_166:
[----:B--2---:R2:W3:Y:S02]  /*93f0*/  SYNCS.PHASECHK.TRANS64.TRYWAIT P0, [R0+URZ+0x58], R4 ;  /* 0x00005804000075a7 */ /* 0x0044e400080011ff */
[----:B---3--:R-:W-:Y:S05]  /*9400*/  @!P0 NANOSLEEP.SYNCS 0x989680 ;  /* 0x009896800000895d */ /* 0x008fea0003900000 */
[----:B------:R-:W3:Y:S02]  /*9410*/  @!P0 SYNCS.PHASECHK.TRANS64 P0, [R0+URZ+0x58], R4 ;  /* 0x00005804000085a7 */ /* 0x000ee400080010ff */
[----:B---3--:R-:W-:Y:S05]  /*9420*/  @!P0 BRA `(.L_x_166) ;  /* 0xfffffffc00f08947 */ /* 0x008fea000383ffff */
[----:B------:R-:W-:Y:S05]  /*9430*/  BRA `(.L_x_167) ;  /* 0xffffffb800107947 */ /* 0x000fea000383ffff */
.L_x_82:
[----:B------:R-:W-:Y:S07]  /*9440*/  MOV R0, UR21 ;  /* 0x0000001500007c02 */ /* 0x000fee0008000f00 */
.L_x_168:
[----:B--2---:R2:W3:Y:S02]  /*9450*/  SYNCS.PHASECHK.TRANS64.TRYWAIT P0, [R0+URZ+0x60], R4 ;  /* 0x00006004000075a7 */ /* 0x0044e400080011ff */
[----:B---3--:R-:W-:Y:S05]  /*9460*/  @!P0 NANOSLEEP.SYNCS 0x989680 ;  /* 0x009896800000895d */ /* 0x008fea0003900000 */
[----:B------:R-:W3:Y:S02]  /*9470*/  @!P0 SYNCS.PHASECHK.TRANS64 P0, [R0+URZ+0x60], R4 ;  /* 0x00006004000085a7 */ /* 0x000ee400080010ff */
[----:B---3--:R-:W-:Y:S05]  /*9480*/  @!P0 BRA `(.L_x_168) ;  /* 0xfffffffc00f08947 */ /* 0x008fea000383ffff */
[----:B------:R-:W-:Y:S05]  /*9490*/  BRA `(.L_x_169) ;  /* 0xffffffb800587947 */ /* 0x000fea000383ffff */
.L_x_83:
[----:B------:R-:W-:Y:S07]  /*94a0*/  MOV R0, UR21 ;  /* 0x0000001500007c02 */ /* 0x000fee0008000f00 */
.L_x_170:
[----:B--2---:R2:W3:Y:S02]  /*94b0*/  SYNCS.PHASECHK.TRANS64.TRYWAIT P0, [R0+URZ+0x68], R4 ;  /* 0x00006804000075a7 */ /* 0x0044e400080011ff */
[----:B---3--:R-:W-:Y:S05]  /*94c0*/  @!P0 NANOSLEEP.SYNCS 0x989680 ;  /* 0x009896800000895d */ /* 0x008fea0003900000 */
[----:B------:R-:W3:Y:S02]  /*94d0*/  @!P0 SYNCS.PHASECHK.TRANS64 P0, [R0+URZ+0x68], R4 ;  /* 0x00006804000085a7 */ /* 0x000ee400080010ff */
[----:B---3--:R-:W-:Y:S05]  /*94e0*/  @!P0 BRA `(.L_x_170) ;  /* 0xfffffffc00f08947 */ /* 0x008fea000383ffff */
[----:B------:R-:W-:Y:S05]  /*94f0*/  BRA `(.L_x_171) ;  /* 0xffffffb800a47947 */ /* 0x000fea000383ffff */
.L_x_85:
[----:B------:R-:W-:-:S07]  /*9500*/  MOV R0, UR21 ;  /* 0x0000001500007c02 */ /* 0x000fce0008000f00 */
.L_x_172:
[----:B---3--:R3:W4:Y:S02]  /*9510*/  SYNCS.PHASECHK.TRANS64.TRYWAIT P0, [R0+URZ+0x50], R2 ;  /* 0x00005002000075a7 */ /* 0x00872400080011ff */
[----:B----4-:R-:W-:Y:S05]  /*9520*/  @!P0 NANOSLEEP.SYNCS 0x989680 ;  /* 0x009896800000895d */ /* 0x010fea0003900000 */
[----:B------:R-:W4:Y:S02]  /*9530*/  @!P0 SYNCS.PHASECHK.TRANS64 P0, [R0+URZ+0x50], R2 ;  /* 0x00005002000085a7 */ /* 0x000f2400080010ff */
[----:B----4-:R-:W-:Y:S05]  /*9540*/  @!P0 BRA `(.L_x_172) ;  /* 0xfffffffc00f08947 */ /* 0x010fea000383ffff */
[----:B------:R-:W-:Y:S05]  /*9550*/  BRA `(.L_x_173) ;  /* 0xffffffbc00187947 */ /* 0x000fea000383ffff */
.L_x_86:
[----:B---3--:R-:W-:-:S07]  /*9560*/  MOV R0, UR21 ;  /* 0x0000001500007c02 */ /* 0x008fce0008000f00 */
.L_x_174:
[----:B---3--:R3:W4:Y:S02]  /*9570*/  SYNCS.PHASECHK.TRANS64.TRYWAIT P0, [R0+URZ+0x58], R2 ;  /* 0x00005802000075a7 */ /* 0x00872400080011ff */
[----:B----4-:R-:W-:Y:S05]  /*9580*/  @!P0 NANOSLEEP.SYNCS 0x989680 ;  /* 0x009896800000895d */ /* 0x010fea0003900000 */
[----:B------:R-:W4:Y:S02]  /*9590*/  @!P0 SYNCS.PHASECHK.TRANS64 P0, [R0+URZ+0x58], R2 ;  /* 0x00005802000085a7 */ /* 0x000f2400080010ff */
[----:B----4-:R-:W-:Y:S05]  /*95a0*/  @!P0 BRA `(.L_x_174) ;  /* 0xfffffffc00f08947 */ /* 0x010fea000383ffff */
[----:B------:R-:W-:Y:S05]  /*95b0*/  BRA `(.L_x_175) ;  /* 0xffffffbc00087947 */ /* 0x000fea000383ffff */
.L_x_87:
[----:B---3--:R-:W-:-:S07]  /*95c0*/  MOV R0, UR21 ;  /* 0x0000001500007c02 */ /* 0x008fce0008000f00 */
.L_x_176:
[----:B---3--:R3:W4:Y:S02]  /*95d0*/  SYNCS.PHASECHK.TRANS64.TRYWAIT P0, [R0+URZ+0x60], R2 ;  /* 0x00006002000075a7 */ /* 0x00872400080011ff */
[----:B----4-:R-:W-:Y:S05]  /*95e0*/  @!P0 NANOSLEEP.SYNCS 0x989680 ;  /* 0x009896800000895d */ /* 0x010fea0003900000 */
[----:B------:R-:W4:Y:S02]  /*95f0*/  @!P0 SYNCS.PHASECHK.TRANS64 P0, [R0+URZ+0x60], R2 ;  /* 0x00006002000085a7 */ /* 0x000f2400080010ff */
[----:B----4-:R-:W-:Y:S05]  /*9600*/  @!P0 BRA `(.L_x_176) ;  /* 0xfffffffc00f08947 */ /* 0x010fea000383ffff */
[----:B------:R-:W-:Y:S05]  /*9610*/  BRA `(.L_x_177) ;  /* 0xffffffb800f87947 */ /* 0x000fea000383ffff */
.L_x_89:
[----:B-1----:R1:W2:Y:S02]  /*9620*/  SYNCS.PHASECHK.TRANS64.TRYWAIT P0, [R3+URZ+0x80], R0 ;  /* 0x00008000030075a7 */ /* 0x0022a400080011ff */
[----:B--2---:R-:W-:Y:S05]  /*9630*/  @!P0 NANOSLEEP.SYNCS 0x989680 ;  /* 0x009896800000895d */ /* 0x004fea0003900000 */
[----:B------:R-:W2:Y:S02]  /*9640*/  @!P0 SYNCS.PHASECHK.TRANS64 P0, [R3+URZ+0x80], R0 ;  /* 0x00008000030085a7 */ /* 0x000ea400080010ff */
[----:B--2---:R-:W-:Y:S05]  /*9650*/  @!P0 BRA `(.L_x_89) ;  /* 0xfffffffc00f08947 */ /* 0x004fea000383ffff */
[----:B------:R-:W-:Y:S05]  /*9660*/  BRA `(.L_x_178) ;  /* 0xffffffbc00cc7947 */ /* 0x000fea000383ffff */
.L_x_100:
[----:B-1----:R-:W-:Y:S04]  /*9670*/  MOV R0, UR44 ;  /* 0x0000002c00007c02 */ /* 0x002fe80008000f00 */
[----:B------:R1:W2:Y:S03]  /*9680*/  SYNCS.PHASECHK.TRANS64.TRYWAIT P1, [R0+URZ+0x30], R3 ;  /* 0x00003003000075a7 */ /* 0x0002a600080211ff */
[----:B--2---:R-:W-:Y:S05]  /*9690*/  @!P1 NANOSLEEP.SYNCS 0x989680 ;  /* 0x009896800000995d */ /* 0x004fea0003900000 */
[----:B------:R-:W2:Y:S02]  /*96a0*/  @!P1 SYNCS.PHASECHK.TRANS64 P1, [R0+URZ+0x30], R3 ;  /* 0x00003003000095a7 */ /* 0x000ea400080210ff */
[----:B--2---:R-:W-:Y:S05]  /*96b0*/  @!P1 BRA `(.L_x_100) ;  /* 0xfffffffc00ec9947 */ /* 0x004fea000383ffff */
[----:B------:R-:W-:Y:S05]  /*96c0*/  BRA `(.L_x_99) ;  /* 0xffffffcc006c7947 */ /* 0x000fea000383ffff */
.L_x_102:
[----:B-1----:R1:W3:Y:S02]  /*96d0*/  SYNCS.PHASECHK.TRANS64.TRYWAIT P0, [R26+URZ+0xa0], R2 ;  /* 0x0000a0021a0075a7 */ /* 0x0022e400080011ff */
[----:B---3--:R-:W-:Y:S05]  /*96e0*/  @!P0 NANOSLEEP.SYNCS 0x989680 ;  /* 0x009896800000895d */ /* 0x008fea0003900000 */
[----:B------:R-:W3:Y:S02]  /*96f0*/  @!P0 SYNCS.PHASECHK.TRANS64 P0, [R26+URZ+0xa0], R2 ;  /* 0x0000a0021a0085a7 */ /* 0x000ee400080010ff */
[----:B---3--:R-:W-:Y:S05]  /*9700*/  @!P0 BRA `(.L_x_102) ;  /* 0xfffffffc00f08947 */ /* 0x008fea000383ffff */
[----:B------:R-:W-:Y:S05]  /*9710*/  BRA `(.L_x_101) ;  /* 0xffffffcc00987947 */ /* 0x000fea000383ffff */
.L_x_111:
[----:B-1----:R1:W2:Y:S02]  /*9720*/  SYNCS.PHASECHK.TRANS64.TRYWAIT P0, [R2+URZ+0x30], R0 ;  /* 0x00003000020075a7 */ /* 0x0022a400080011ff */
[----:B--2---:R-:W-:Y:S05]  /*9730*/  @!P0 NANOSLEEP.SYNCS 0x989680 ;  /* 0x009896800000895d */ /* 0x004fea0003900000 */
[----:B------:R-:W2:Y:S02]  /*9740*/  @!P0 SYNCS.PHASECHK.TRANS64 P0, [R2+URZ+0x30], R0 ;  /* 0x00003000020085a7 */ /* 0x000ea400080010ff */
[----:B--2---:R-:W-:Y:S05]  /*9750*/  @!P0 BRA `(.L_x_111) ;  /* 0xfffffffc00f08947 */ /* 0x004fea000383ffff */
[----:B------:R-:W-:Y:S05]  /*9760*/  BRA `(.L_x_110) ;  /* 0xffffffd400bc7947 */ /* 0x000fea000383ffff */
.L_x_119:
[----:B-1----:R1:W2:Y:S02]  /*9770*/  SYNCS.PHASECHK.TRANS64.TRYWAIT P0, [R0+URZ+0x30], R5 ;  /* 0x00003005000075a7 */ /* 0x0022a400080011ff */
[----:B--2---:R-:W-:Y:S05]  /*9780*/  @!P0 NANOSLEEP.SYNCS 0x989680 ;  /* 0x009896800000895d */ /* 0x004fea0003900000 */
[----:B------:R-:W2:Y:S02]  /*9790*/  @!P0 SYNCS.PHASECHK.TRANS64 P0, [R0+URZ+0x30], R5 ;  /* 0x00003005000085a7 */ /* 0x000ea400080010ff */
[----:B--2---:R-:W-:Y:S05]  /*97a0*/  @!P0 BRA `(.L_x_119) ;  /* 0xfffffffc00f08947 */ /* 0x004fea000383ffff */
[----:B------:R-:W-:Y:S05]  /*97b0*/  BRA `(.L_x_118) ;  /* 0xffffffe000047947 */ /* 0x000fea000383ffff */
.L_x_127:
[----:B--2---:R2:W3:Y:S02]  /*97c0*/  SYNCS.PHASECHK.TRANS64.TRYWAIT P0, [R2+URZ+0x30], R0 ;  /* 0x00003000020075a7 */ /* 0x0044e400080011ff */
[----:B---3--:R-:W-:Y:S05]  /*97d0*/  @!P0 NANOSLEEP.SYNCS 0x989680 ;  /* 0x009896800000895d */ /* 0x008fea0003900000 */
[----:B------:R-:W3:Y:S02]  /*97e0*/  @!P0 SYNCS.PHASECHK.TRANS64 P0, [R2+URZ+0x30], R0 ;  /* 0x00003000020085a7 */ /* 0x000ee400080010ff */
[----:B---3--:R-:W-:Y:S05]  /*97f0*/  @!P0 BRA `(.L_x_127) ;  /* 0xfffffffc00f08947 */ /* 0x008fea000383ffff */
[----:B------:R-:W-:Y:S05]  /*9800*/  BRA `(.L_x_126) ;  /* 0xffffffe8004c7947 */ /* 0x000fea000383ffff */
        .weak           $__internal_0_$__cuda_sm10x_tcgen05_guardrail_trap_col_being_dealloced_not_returned_by_alloc
        .type           $__internal_0_$__cuda_sm10x_tcgen05_guardrail_trap_col_being_dealloced_not_returned_by_alloc,@function
        .size           $__internal_0_$__cuda_sm10x_tcgen05_guardrail_trap_col_being_dealloced_not_returned_by_alloc,($__internal_1_$__cuda_sm10x_tcgen05_guardrail_trap_phase_invalid_during_alloc - $__internal_0_$__cuda_sm10x_tcgen05_guardrail_trap_col_being_dealloced_not_returned_by_alloc)
$__internal_0_$__cuda_sm10x_tcgen05_guardrail_trap_col_being_dealloced_not_returned_by_alloc:
[----:B------:R-:W-:Y:S05]  /*9810*/  BPT.TRAP 0x1 ;  /* 0x000000040000795c */ /* 0x000fea0000300000 */
[----:B------:R-:W-:-:S04]  /*9820*/  HFMA2 R3, -RZ, RZ, 0, 0 ;  /* 0x00000000ff037431 */ /* 0x000fc800000001ff */
[----:B------:R-:W-:Y:S05]  /*9830*/  RET.REL.NODEC R2 `(_ZN7cutlass13device_kernelINS_4gemm6kernel13GemmUniversalIN4cute5tupleIJiiiiEEENS1_10collective13CollectiveMmaINS1_35MainloopSm100TmaUmmaWarpSpecializedILi3ELi2ELi4ENS5_IJNS4_1CILi2EEENSA_ILi1EEESC_EEEEENS5_IJNSA_ILi64EEENSA_ILi128EEESF_EEENS_10tfloat32_tENS5_IJlSC_lEEESI_SJ_NS4_8TiledMMAINS4_8MMA_AtomIJNS4_17SM100_MMA_TF32_SSISI_SI_fLi64ELi128ELNS4_4UMMA5MajorE0ELSO_0ELNSN_7ScaleInE0ELSP_0EEEEEENS4_6LayoutINS5_IJSC_SC_SC_EEENS5_IJNSA_ILi0EEESU_SU_EEEEENS5_IJNS4_10UnderscoreESX_SX_EEEEENS4_13SM90_TMA_LOADENS4_14ComposedLayoutINS4_7SwizzleILi3ELi4ELi3EEENS4_18smem_ptr_flag_bitsILi32EEENSS_INS5_IJNSA_ILi8EEENSA_ILi32EEEEEENS5_IJS17_SC_EEEEEEEvNS4_8identityENS4_23SM90_TMA_LOAD_MULTICASTES1B_vS1C_EENS_8epilogue10collective18CollectiveEpilogueINS1F_23Sm100TmaWarpSpecializedILi4ELi2ELi16ELb1ELb0EEEJSH_NS5_IJNSS_ISF_SC_EENSS_IS17_SC_EEEEESI_SJ_SI_SJ_NS1F_6fusion15FusionCallbacksIS1J_NS1N_17LinearCombinationISI_fSI_fLNS_15FloatRoundStyleE2EEESH_S1M_JEEENS4_5SM1004TMEM4LOAD26SM100_TMEM_LOAD_16dp128b8xES10_S1B_NS4_17SM75_U32x4_LDSM_NENS4_14SM90_TMA_STOREES1B_NS4_17SM90_U32x4_STSM_NENS4_39AutoVectorizingCopyWithAssumedAlignmentILi128EEEEEEvvEEEEvNT_6ParamsE) ;  /* 0xffffff6402f07950 */ /* 0x000fea0003c3ffff */
        .weak           $__internal_1_$__cuda_sm10x_tcgen05_guardrail_trap_phase_invalid_during_alloc
        .type           $__internal_1_$__cuda_sm10x_tcgen05_guardrail_trap_phase_invalid_during_alloc,@function
        .size           $__internal_1_$__cuda_sm10x_tcgen05_guardrail_trap_phase_invalid_during_alloc,($__internal_2_$__cuda_sm10x_tcgen05_guardrail_trap_unallocated_columns_being_dealloced - $__internal_1_$__cuda_sm10x_tcgen05_guardrail_trap_phase_invalid_during_alloc)
$__internal_1_$__cuda_sm10x_tcgen05_guardrail_trap_phase_invalid_during_alloc:
[----:B------:R-:W-:Y:S05]  /*9840*/  BPT.TRAP 0x1 ;  /* 0x000000040000795c */ /* 0x000fea0000300000 */
[----:B------:R-:W-:-:S04]  /*9850*/  MOV R5, 0x0 ;  /* 0x0000000000057802 */ /* 0x000fc80000000f00 */
[----:B------:R-:W-:Y:S05]  /*9860*/  RET.REL.NODEC R4 `(_ZN7cutlass13device_kernelINS_4gemm6kernel13GemmUniversalIN4cute5tupleIJiiiiEEENS1_10collective13CollectiveMmaINS1_35MainloopSm100TmaUmmaWarpSpecializedILi3ELi2ELi4ENS5_IJNS4_1CILi2EEENSA_ILi1EEESC_EEEEENS5_IJNSA_ILi64EEENSA_ILi128EEESF_EEENS_10tfloat32_tENS5_IJlSC_lEEESI_SJ_NS4_8TiledMMAINS4_8MMA_AtomIJNS4_17SM100_MMA_TF32_SSISI_SI_fLi64ELi128ELNS4_4UMMA5MajorE0ELSO_0ELNSN_7ScaleInE0ELSP_0EEEEEENS4_6LayoutINS5_IJSC_SC_SC_EEENS5_IJNSA_ILi0EEESU_SU_EEEEENS5_IJNS4_10UnderscoreESX_SX_EEEEENS4_13SM90_TMA_LOADENS4_14ComposedLayoutINS4_7SwizzleILi3ELi4ELi3EEENS4_18smem_ptr_flag_bitsILi32EEENSS_INS5_IJNSA_ILi8EEENSA_ILi32EEEEEENS5_IJS17_SC_EEEEEEEvNS4_8identityENS4_23SM90_TMA_LOAD_MULTICASTES1B_vS1C_EENS_8epilogue10collective18CollectiveEpilogueINS1F_23Sm100TmaWarpSpecializedILi4ELi2ELi16ELb1ELb0EEEJSH_NS5_IJNSS_ISF_SC_EENSS_IS17_SC_EEEEESI_SJ_SI_SJ_NS1F_6fusion15FusionCallbacksIS1J_NS1N_17LinearCombinationISI_fSI_fLNS_15FloatRoundStyleE2EEESH_S1M_JEEENS4_5SM1004TMEM4LOAD26SM100_TMEM_LOAD_16dp128b8xES10_S1B_NS4_17SM75_U32x4_LDSM_NENS4_14SM90_TMA_STOREES1B_NS4_17SM90_U32x4_STSM_NENS4_39AutoVectorizingCopyWithAssumedAlignmentILi128EEEEEEvvEEEEvNT_6ParamsE) ;  /* 0xffffff6404e47950 */ /* 0x000fea0003c3ffff */
        .weak           $__internal_2_$__cuda_sm10x_tcgen05_guardrail_trap_unallocated_columns_being_dealloced
        .type           $__internal_2_$__cuda_sm10x_tcgen05_guardrail_trap_unallocated_columns_being_dealloced,@function
        .size           $__internal_2_$__cuda_sm10x_tcgen05_guardrail_trap_unallocated_columns_being_dealloced,(.L_x_180 - $__internal_2_$__cuda_sm10x_tcgen05_guardrail_trap_unallocated_columns_being_dealloced)
$__internal_2_$__cuda_sm10x_tcgen05_guardrail_trap_unallocated_columns_being_dealloced:
[----:B------:R-:W-:Y:S05]  /*9870*/  BPT.TRAP 0x1 ;  /* 0x000000040000795c */ /* 0x000fea0000300000 */
[----:B------:R-:W-:-:S04]  /*9880*/  HFMA2 R3, -RZ, RZ, 0, 0 ;  /* 0x00000000ff037431 */ /* 0x000fc800000001ff */
[----:B------:R-:W-:Y:S05]  /*9890*/  RET.REL.NODEC R2 `(_ZN7cutlass13device_kernelINS_4gemm6kernel13GemmUniversalIN4cute5tupleIJiiiiEEENS1_10collective13CollectiveMmaINS1_35MainloopSm100TmaUmmaWarpSpecializedILi3ELi2ELi4ENS5_IJNS4_1CILi2EEENSA_ILi1EEESC_EEEEENS5_IJNSA_ILi64EEENSA_ILi128EEESF_EEENS_10tfloat32_tENS5_IJlSC_lEEESI_SJ_NS4_8TiledMMAINS4_8MMA_AtomIJNS4_17SM100_MMA_TF32_SSISI_SI_fLi64ELi128ELNS4_4UMMA5MajorE0ELSO_0ELNSN_7ScaleInE0ELSP_0EEEEEENS4_6LayoutINS5_IJSC_SC_SC_EEENS5_IJNSA_ILi0EEESU_SU_EEEEENS5_IJNS4_10UnderscoreESX_SX_EEEEENS4_13SM90_TMA_LOADENS4_14ComposedLayoutINS4_7SwizzleILi3ELi4ELi3EEENS4_18smem_ptr_flag_bitsILi32EEENSS_INS5_IJNSA_ILi8EEENSA_ILi32EEEEEENS5_IJS17_SC_EEEEEEEvNS4_8identityENS4_23SM90_TMA_LOAD_MULTICASTES1B_vS1C_EENS_8epilogue10collective18CollectiveEpilogueINS1F_23Sm100TmaWarpSpecializedILi4ELi2ELi16ELb1ELb0EEEJSH_NS5_IJNSS_ISF_SC_EENSS_IS17_SC_EEEEESI_SJ_SI_SJ_NS1F_6fusion15FusionCallbacksIS1J_NS1N_17LinearCombinationISI_fSI_fLNS_15FloatRoundStyleE2EEESH_S1M_JEEENS4_5SM1004TMEM4LOAD26SM100_TMEM_LOAD_16dp128b8xES10_S1B_NS4_17SM75_U32x4_LDSM_NENS4_14SM90_TMA_STOREES1B_NS4_17SM90_U32x4_STSM_NENS4_39AutoVectorizingCopyWithAssumedAlignmentILi128EEEEEEvvEEEEvNT_6ParamsE) ;  /* 0xffffff6402d87950 */ /* 0x000fea0003c3ffff */
.L_x_179:
[----:B------:R-:W-:-:S00]  /*98a0*/  BRA `(.L_x_179) ;  /* 0xfffffffc00fc7947 */ /* 0x000fc0000383ffff */
[----:B------:R-:W-:-:S00]  /*98b0*/  NOP ;  /* 0x0000000000007918 */ /* 0x000fc00000000000 */
        /* <DEDUP_REMOVED lines=12> */
.L_x_180:


//--------------------- .nv.global.init           --------------------------
	.section	.nv.global.init,"aw",@progbits
.nv.global.init:
	.type		$str$27,@object
	.size		$str$27,($str$28 - $str$27)
$str$27:
        /*0000*/ 	.byte	0x28, 0x61, 0x64, 0x64, 0x72, 0x65, 0x73, 0x73, 0x20, 0x26, 0x20, 0x6d, 0x61, 0x73, 0x6b, 0x29
        /*0010*/ 	.byte	0x20, 0x3d, 0x3d, 0x20, 0x30, 0x00
	.type		$str$28,@object
	.size		$str$28,($str$26 - $str$28)
$str$28:
        /*0016*/ 	.byte	0x2f, 0x74, 0x6d, 0x70, 0x2f, 0x63, 0x75, 0x74, 0x6c, 0x61, 0x73, 0x73, 0x5f, 0x73, 0x77, 0x65
        /*0026*/ 	.byte	0x65, 0x70, 0x5f, 0x73, 0x72, 0x63, 0x2f, 0x69, 0x6e, 0x63, 0x6c, 0x75, 0x64, 0x65, 0x2f, 0x63
        /*0036*/ 	.byte	0x75, 0x74, 0x65, 0x2f, 0x70, 0x6f, 0x69, 0x6e, 0x74, 0x65, 0x72, 0x5f, 0x66, 0x6c, 0x61, 0x67
        /*0046*/ 	.byte	0x67, 0x65, 0x64, 0x2e, 0x68, 0x70, 0x70, 0x00
	.type		$str$26,@object
	.size		$str$26,($str$25 - $str$26)
$str$26:
        /*004e*/ 	.byte	0x2f, 0x74, 0x6d, 0x70, 0x2f, 0x63, 0x75, 0x74, 0x6c, 0x61, 0x73, 0x73, 0x5f, 0x73, 0x77, 0x65
        /*005e*/ 	.byte	0x65, 0x70, 0x5f, 0x73, 0x72, 0x63, 0x2f, 0x69, 0x6e, 0x63, 0x6c, 0x75, 0x64, 0x65, 0x2f, 0x63
        /*006e*/ 	.byte	0x75, 0x74, 0x65, 0x2f, 0x61, 0x74, 0x6f, 0x6d, 0x2f, 0x63, 0x6f, 0x70, 0x79, 0x5f, 0x74, 0x72
        /*007e*/ 	.byte	0x61, 0x69, 0x74, 0x73, 0x5f, 0x73, 0x6d, 0x31, 0x30, 0x30, 0x2e, 0x68, 0x70, 0x70, 0x00
	.type		$str$25,@object
	.size		$str$25,(__unnamed_1 - $str$25)
$str$25:
        /*008d*/ 	.byte	0x28, 0x28, 0x75, 0x69, 0x6e, 0x74, 0x33, 0x32, 0x5f, 0x74, 0x28, 0x74, 0x68, 0x72, 0x65, 0x61
        /*009d*/ 	.byte	0x64, 0x49, 0x64, 0x78, 0x2e, 0x78, 0x29, 0x20, 0x2f, 0x20, 0x33, 0x32, 0x29, 0x20, 0x25, 0x20
        /*00ad*/ 	.byte	0x34, 0x29, 0x20, 0x3d, 0x3d, 0x20, 0x28, 0x28, 0x28, 0x74, 0x6d, 0x65, 0x6d, 0x5f, 0x61, 0x64
        /*00bd*/ 	.byte	0x64, 0x72, 0x20, 0x3e, 0x3e, 0x20, 0x31, 0x36, 0x29, 0x20, 0x2f, 0x20, 0x33, 0x32, 0x29, 0x20
        /*00cd*/ 	.byte	0x25, 0x20, 0x34, 0x29, 0x00
	.type		__unnamed_1,@object
	.size		__unnamed_1,(__unnamed_2 - __unnamed_1)
__unnamed_1:
        /*00d2*/ 	.byte	0x61, 0x75, 0x74, 0x6f, 0x20, 0x63, 0x75, 0x74, 0x65, 0x3a, 0x3a, 0x61, 0x73, 0x5f, 0x70, 0x6f
        /* <DEDUP_REMOVED lines=24> */
        /*0262*/ 	.byte	0x30, 0x34, 0x38, 0x3e, 0x3e, 0x3e, 0x3e, 0x5d, 0x00
	.type		__unnamed_2,@object
	.size		__unnamed_2,(.L_2 - __unnamed_2)
__unnamed_2:
        /* <DEDUP_REMOVED lines=45> */
        /*053b*/ 	.byte	0x3e, 0x3e, 0x3e, 0x5d, 0x00
.L_2:


//--------------------- .nv.shared._ZN7cutlass13device_kernelINS_4gemm6kernel13GemmUniversalIN4cute5tupleIJiiiiEEENS1_10collective13CollectiveMmaINS1_35MainloopSm100TmaUmmaWarpSpecializedILi3ELi2ELi4ENS5_IJNS4_1CILi2EEENSA_ILi1EEESC_EEEEENS5_IJNSA_ILi64EEENSA_ILi128EEESF_EEENS_10tfloat32_tENS5_IJlSC_lEEESI_SJ_NS4_8TiledMMAINS4_8MMA_AtomIJNS4_17SM100_MMA_TF32_SSISI_SI_fLi64ELi128ELNS4_4UMMA5MajorE0ELSO_0ELNSN_7ScaleInE0ELSP_0EEEEEENS4_6LayoutINS5_IJSC_SC_SC_EEENS5_IJNSA_ILi0EEESU_SU_EEEEENS5_IJNS4_10UnderscoreESX_SX_EEEEENS4_13SM90_TMA_LOADENS4_14ComposedLayoutINS4_7SwizzleILi3ELi4ELi3EEENS4_18smem_ptr_flag_bitsILi32EEENSS_INS5_IJNSA_ILi8EEENSA_ILi32EEEEEENS5_IJS17_SC_EEEEEEEvNS4_8identityENS4_23SM90_TMA_LOAD_MULTICASTES1B_vS1C_EENS_8epilogue10collective18CollectiveEpilogueINS1F_23Sm100TmaWarpSpecializedILi4ELi2ELi16ELb1ELb0EEEJSH_NS5_IJNSS_ISF_SC_EENSS_IS17_SC_EEEEESI_SJ_SI_SJ_NS1F_6fusion15FusionCallbacksIS1J_NS1N_17LinearCombinationISI_fSI_fLNS_15FloatRoundStyleE2EEESH_S1M_JEEENS4_5SM1004TMEM4LOAD26SM100_TMEM_LOAD_16dp128b8xES10_S1B_NS4_17SM75_U32x4_LDSM_NENS4_14SM90_TMA_STOREES1B_NS4_17SM90_U32x4_STSM_NENS4_39AutoVectorizingCopyWithAssumedAlignmentILi128EEEEEEvvEEEEvNT_6ParamsE --------------------------
	.section	.nv.shared._ZN7cutlass13device_kernelINS_4gemm6kernel13GemmUniversalIN4cute5tupleIJiiiiEEENS1_10collective13CollectiveMmaINS1_35MainloopSm100TmaUmmaWarpSpecializedILi3ELi2ELi4ENS5_IJNS4_1CILi2EEENSA_ILi1EEESC_EEEEENS5_IJNSA_ILi64EEENSA_ILi128EEESF_EEENS_10tfloat32_tENS5_IJlSC_lEEESI_SJ_NS4_8TiledMMAINS4_8MMA_AtomIJNS4_17SM100_MMA_TF32_SSISI_SI_fLi64ELi128ELNS4_4UMMA5MajorE0ELSO_0ELNSN_7ScaleInE0ELSP_0EEEEEENS4_6LayoutINS5_IJSC_SC_SC_EEENS5_IJNSA_ILi0EEESU_SU_EEEEENS5_IJNS4_10UnderscoreESX_SX_EEEEENS4_13SM90_TMA_LOADENS4_14ComposedLayoutINS4_7SwizzleILi3ELi4ELi3EEENS4_18smem_ptr_flag_bitsILi32EEENSS_INS5_IJNSA_ILi8EEENSA_ILi32EEEEEENS5_IJS17_SC_EEEEEEEvNS4_8identityENS4_23SM90_TMA_LOAD_MULTICASTES1B_vS1C_EENS_8epilogue10collective18CollectiveEpilogueINS1F_23Sm100TmaWarpSpecializedILi4ELi2ELi16ELb1ELb0EEEJSH_NS5_IJNSS_ISF_SC_EENSS_IS17_SC_EEEEESI_SJ_SI_SJ_NS1F_6fusion15FusionCallbacksIS1J_NS1N_17LinearCombinationISI_fSI_fLNS_15FloatRoundStyleE2EEESH_S1M_JEEENS4_5SM1004TMEM4LOAD26SM100_TMEM_LOAD_16dp128b8xES10_S1B_NS4_17SM75_U32x4_LDSM_NENS4_14SM90_TMA_STOREES1B_NS4_17SM90_U32x4_STSM_NENS4_39AutoVectorizingCopyWithAssumedAlignmentILi128EEEEEEvvEEEEvNT_6ParamsE,"aw",@nobits
	.sectionflags	@""
	.align	16
	.zero		1024


//--------------------- .nv.shared.reserved.0     --------------------------
	.section	.nv.shared.reserved.0,"aw",@nobits
	.weak		__nv_reservedSMEM_offset_0_alias
	.size		__nv_reservedSMEM_offset_0_alias, 0, 64
	.other		__nv_reservedSMEM_offset_0_alias,@"STO_CUDA_RESERVED_SHARED STV_DEFAULT"
__nv_reservedSMEM_offset_0_alias:
	.zero		0
.nv.shared.reserved.0:
	.zero		64
	.weak		__nv_reservedSMEM_tcgen05_partition
	.type		__nv_reservedSMEM_tcgen05_partition,@object
	.size		__nv_reservedSMEM_tcgen05_partition,(.L_0 - __nv_reservedSMEM_tcgen05_partition)
__nv_reservedSMEM_tcgen05_partition:
	.zero		32
.L_0:


//--------------------- .nv.global                --------------------------
	.section	.nv.global,"aw",@nobits
.nv.global:
	.type		_ZN40_INTERNAL_f87f739a_4_k_cu_3b68109c_103154cute1_E,@object
	.size		_ZN40_INTERNAL_f87f739a_4_k_cu_3b68109c_103154cute1_E,(_ZN40_INTERNAL_f87f739a_4_k_cu_3b68109c_103154cuda3std3__45__cpo6cbeginE - _ZN40_INTERNAL_f87f739a_4_k_cu_3b68109c_103154cute1_E)
_ZN40_INTERNAL_f87f739a_4_k_cu_3b68109c_103154cute1_E:
	.zero		1
	.type		_ZN40_INTERNAL_f87f739a_4_k_cu_3b68109c_103154cuda3std3__45__cpo6cbeginE,@object
	.size		_ZN40_INTERNAL_f87f739a_4_k_cu_3b68109c_103154cuda3std3__45__cpo6cbeginE,(_ZN40_INTERNAL_f87f739a_4_k_cu_3b68109c_103154cuda3std3__48in_placeE - _ZN40_INTERNAL_f87f739a_4_k_cu_3b68109c_103154cuda3std3__45__cpo6cbeginE)
_ZN40_INTERNAL_f87f739a_4_k_cu_3b68109c_103154cuda3std3__45__cpo6cbeginE:
	.zero		1
	.type		_ZN40_INTERNAL_f87f739a_4_k_cu_3b68109c_103154cuda3std3__48in_placeE,@object
	.size		_ZN40_INTERNAL_f87f739a_4_k_cu_3b68109c_103154cuda3std3__48in_placeE,(_ZN40_INTERNAL_f87f739a_4_k_cu_3b68109c_103154cuda3std6ranges3__45__cpo9iter_moveE - _ZN40_INTERNAL_f87f739a_4_k_cu_3b68109c_103154cuda3std3__48in_placeE)
_ZN40_INTERNAL_f87f739a_4_k_cu_3b68109c_103154cuda3std3__48in_placeE:
	.zero		1
	.type		_ZN40_INTERNAL_f87f739a_4_k_cu_3b68109c_103154cuda3std6ranges3__45__cpo9iter_moveE,@object
	.size		_ZN40_INTERNAL_f87f739a_4_k_cu_3b68109c_103154cuda3std6ranges3__45__cpo9iter_moveE,(_ZN40_INTERNAL_f87f739a_4_k_cu_3b68109c_103154cuda3std3__45__cpo5beginE - _ZN40_INTERNAL_f87f739a_4_k_cu_3b68109c_103154cuda3std6ranges3__45__cpo9iter_moveE)
_ZN40_INTERNAL_f87f739a_4_k_cu_3b68109c_103154cuda3std6ranges3__45__cpo9iter_moveE:
	.zero		1
	.type		_ZN40_INTERNAL_f87f739a_4_k_cu_3b68109c_103154cuda3std3__45__cpo5beginE,@object
	.size		_ZN40_INTERNAL_f87f739a_4_k_cu_3b68109c_103154cuda3std3__45__cpo5beginE,(_ZN40_INTERNAL_f87f739a_4_k_cu_3b68109c_103154cuda3std3__442_GLOBAL__N__f87f739a_4_k_cu_3b68109c_103156ignoreE - _ZN40_INTERNAL_f87f739a_4_k_cu_3b68109c_103154cuda3std3__45__cpo5beginE)
_ZN40_INTERNAL_f87f739a_4_k_cu_3b68109c_103154cuda3std3__45__cpo5beginE:
	.zero		1
	.type		_ZN40_INTERNAL_f87f739a_4_k_cu_3b68109c_103154cuda3std3__442_GLOBAL__N__f87f739a_4_k_cu_3b68109c_103156ignoreE,@object
	.size		_ZN40_INTERNAL_f87f739a_4_k_cu_3b68109c_103154cuda3std3__442_GLOBAL__N__f87f739a_4_k_cu_3b68109c_103156ignoreE,(_ZN40_INTERNAL_f87f739a_4_k_cu_3b68109c_103154cute7productE - _ZN40_INTERNAL_f87f739a_4_k_cu_3b68109c_103154cuda3std3__442_GLOBAL__N__f87f739a_4_k_cu_3b68109c_103156ignoreE)
_ZN40_INTERNAL_f87f739a_4_k_cu_3b68109c_103154cuda3std3__442_GLOBAL__N__f87f739a_4_k_cu_3b68109c_103156ignoreE:
	.zero		1
	.type		_ZN40_INTERNAL_f87f739a_4_k_cu_3b68109c_103154cute7productE,@object
	.size		_ZN40_INTERNAL_f87f739a_4_k_cu_3b68109c_103154cute7productE,(_ZN40_INTERNAL_f87f739a_4_k_cu_3b68109c_103154cuda3std3__45__cpo3endE - _ZN40_INTERNAL_f87f739a_4_k_cu_3b68109c_103154cute7productE)
_ZN40_INTERNAL_f87f739a_4_k_cu_3b68109c_103154cute7productE:
	.zero		1
	.type		_ZN40_INTERNAL_f87f739a_4_k_cu_3b68109c_103154cuda3std3__45__cpo3endE,@object
	.size		_ZN40_INTERNAL_f87f739a_4_k_cu_3b68109c_103154cuda3std3__45__cpo3endE,(_ZN40_INTERNAL_f87f739a_4_k_cu_3b68109c_103154cuda3std3__419piecewise_constructE - _ZN40_INTERNAL_f87f739a_4_k_cu_3b68109c_103154cuda3std3__45__cpo3endE)
_ZN40_INTERNAL_f87f739a_4_k_cu_3b68109c_103154cuda3std3__45__cpo3endE:
	.zero		1
	.type		_ZN40_INTERNAL_f87f739a_4_k_cu_3b68109c_103154cuda3std3__419piecewise_constructE,@object
	.size		_ZN40_INTERNAL_f87f739a_4_k_cu_3b68109c_103154cuda3std3__419piecewise_constructE,(_ZN40_INTERNAL_f87f739a_4_k_cu_3b68109c_103154cuda3std3__45__cpo4cendE - _ZN40_INTERNAL_f87f739a_4_k_cu_3b68109c_103154cuda3std3__419piecewise_constructE)
_ZN40_INTERNAL_f87f739a_4_k_cu_3b68109c_103154cuda3std3__419piecewise_constructE:
	.zero		1
	.type		_ZN40_INTERNAL_f87f739a_4_k_cu_3b68109c_103154cuda3std3__45__cpo4cendE,@object
	.size		_ZN40_INTERNAL_f87f739a_4_k_cu_3b68109c_103154cuda3std3__45__cpo4cendE,(_ZN40_INTERNAL_f87f739a_4_k_cu_3b68109c_103154cuda3std6ranges3__45__cpo4swapE - _ZN40_INTERNAL_f87f739a_4_k_cu_3b68109c_103154cuda3std3__45__cpo4cendE)
_ZN40_INTERNAL_f87f739a_4_k_cu_3b68109c_103154cuda3std3__45__cpo4cendE:
	.zero		1
	.type		_ZN40_INTERNAL_f87f739a_4_k_cu_3b68109c_103154cuda3std6ranges3__45__cpo4swapE,@object
	.size		_ZN40_INTERNAL_f87f739a_4_k_cu_3b68109c_103154cuda3std6ranges3__45__cpo4swapE,(.L_10 - _ZN40_INTERNAL_f87f739a_4_k_cu_3b68109c_103154cuda3std6ranges3__45__cpo4swapE)
_ZN40_INTERNAL_f87f739a_4_k_cu_3b68109c_103154cuda3std6ranges3__45__cpo4swapE:
	.zero		1
.L_10:


//--------------------- .nv.constant0._ZN7cutlass13device_kernelINS_4gemm6kernel13GemmUniversalIN4cute5tupleIJiiiiEEENS1_10collective13CollectiveMmaINS1_35MainloopSm100TmaUmmaWarpSpecializedILi3ELi2ELi4ENS5_IJNS4_1CILi2EEENSA_ILi1EEESC_EEEEENS5_IJNSA_ILi64EEENSA_ILi128EEESF_EEENS_10tfloat32_tENS5_IJlSC_lEEESI_SJ_NS4_8TiledMMAINS4_8MMA_AtomIJNS4_17SM100_MMA_TF32_SSISI_SI_fLi64ELi128ELNS4_4UMMA5MajorE0ELSO_0ELNSN_7ScaleInE0ELSP_0EEEEEENS4_6LayoutINS5_IJSC_SC_SC_EEENS5_IJNSA_ILi0EEESU_SU_EEEEENS5_IJNS4_10UnderscoreESX_SX_EEEEENS4_13SM90_TMA_LOADENS4_14ComposedLayoutINS4_7SwizzleILi3ELi4ELi3EEENS4_18smem_ptr_flag_bitsILi32EEENSS_INS5_IJNSA_ILi8EEENSA_ILi32EEEEEENS5_IJS17_SC_EEEEEEEvNS4_8identityENS4_23SM90_TMA_LOAD_MULTICASTES1B_vS1C_EENS_8epilogue10collective18CollectiveEpilogueINS1F_23Sm100TmaWarpSpecializedILi4ELi2ELi16ELb1ELb0EEEJSH_NS5_IJNSS_ISF_SC_EENSS_IS17_SC_EEEEESI_SJ_SI_SJ_NS1F_6fusion15FusionCallbacksIS1J_NS1N_17LinearCombinationISI_fSI_fLNS_15FloatRoundStyleE2EEESH_S1M_JEEENS4_5SM1004TMEM4LOAD26SM100_TMEM_LOAD_16dp128b8xES10_S1B_NS4_17SM75_U32x4_LDSM_NENS4_14SM90_TMA_STOREES1B_NS4_17SM90_U32x4_STSM_NENS4_39AutoVectorizingCopyWithAssumedAlignmentILi128EEEEEEvvEEEEvNT_6ParamsE --------------------------
	.section	.nv.constant0._ZN7cutlass13device_kernelINS_4gemm6kernel13GemmUniversalIN4cute5tupleIJiiiiEEENS1_10collective13CollectiveMmaINS1_35MainloopSm100TmaUmmaWarpSpecializedILi3ELi2ELi4ENS5_IJNS4_1CILi2EEENSA_ILi1EEESC_EEEEENS5_IJNSA_ILi64EEENSA_ILi128EEESF_EEENS_10tfloat32_tENS5_IJlSC_lEEESI_SJ_NS4_8TiledMMAINS4_8MMA_AtomIJNS4_17SM100_MMA_TF32_SSISI_SI_fLi64ELi128ELNS4_4UMMA5MajorE0ELSO_0ELNSN_7ScaleInE0ELSP_0EEEEEENS4_6LayoutINS5_IJSC_SC_SC_EEENS5_IJNSA_ILi0EEESU_SU_EEEEENS5_IJNS4_10UnderscoreESX_SX_EEEEENS4_13SM90_TMA_LOADENS4_14ComposedLayoutINS4_7SwizzleILi3ELi4ELi3EEENS4_18smem_ptr_flag_bitsILi32EEENSS_INS5_IJNSA_ILi8EEENSA_ILi32EEEEEENS5_IJS17_SC_EEEEEEEvNS4_8identityENS4_23SM90_TMA_LOAD_MULTICASTES1B_vS1C_EENS_8epilogue10collective18CollectiveEpilogueINS1F_23Sm100TmaWarpSpecializedILi4ELi2ELi16ELb1ELb0EEEJSH_NS5_IJNSS_ISF_SC_EENSS_IS17_SC_EEEEESI_SJ_SI_SJ_NS1F_6fusion15FusionCallbacksIS1J_NS1N_17LinearCombinationISI_fSI_fLNS_15FloatRoundStyleE2EEESH_S1M_JEEENS4_5SM1004TMEM4LOAD26SM100_TMEM_LOAD_16dp128b8xES10_S1B_NS4_17SM75_U32x4_LDSM_NENS4_14SM90_TMA_STOREES1B_NS4_17SM90_U32x4_STSM_NENS4_39AutoVectorizingCopyWithAssumedAlignmentILi128EEEEEEvvEEEEvNT_6ParamsE,"a",@progbits
	.sectionflags	@""
	.align	4
.nv.constant0._ZN7cutlass13device_kernelINS_4gemm6kernel13GemmUniversalIN4cute5tupleIJiiiiEEENS1_10collective13CollectiveMmaINS1_35MainloopSm100TmaUmmaWarpSpecializedILi3ELi2ELi4ENS5_IJNS4_1CILi2EEENSA_ILi1EEESC_EEEEENS5_IJNSA_ILi64EEENSA_ILi128EEESF_EEENS_10tfloat32_tENS5_IJlSC_lEEESI_SJ_NS4_8TiledMMAINS4_8MMA_AtomIJNS4_17SM100_MMA_TF32_SSISI_SI_fLi64ELi128ELNS4_4UMMA5MajorE0ELSO_0ELNSN_7ScaleInE0ELSP_0EEEEEENS4_6LayoutINS5_IJSC_SC_SC_EEENS5_IJNSA_ILi0EEESU_SU_EEEEENS5_IJNS4_10UnderscoreESX_SX_EEEEENS4_13SM90_TMA_LOADENS4_14ComposedLayoutINS4_7SwizzleILi3ELi4ELi3EEENS4_18smem_ptr_flag_bitsILi32EEENSS_INS5_IJNSA_ILi8EEENSA_ILi32EEEEEENS5_IJS17_SC_EEEEEEEvNS4_8identityENS4_23SM90_TMA_LOAD_MULTICASTES1B_vS1C_EENS_8epilogue10collective18CollectiveEpilogueINS1F_23Sm100TmaWarpSpecializedILi4ELi2ELi16ELb1ELb0EEEJSH_NS5_IJNSS_ISF_SC_EENSS_IS17_SC_EEEEESI_SJ_SI_SJ_NS1F_6fusion15FusionCallbacksIS1J_NS1N_17LinearCombinationISI_fSI_fLNS_15FloatRoundStyleE2EEESH_S1M_JEEENS4_5SM1004TMEM4LOAD26SM100_TMEM_LOAD_16dp128b8xES10_S1B_NS4_17SM75_U32x4_LDSM_NENS4_14SM90_TMA_STOREES1B_NS4_17SM90_U32x4_STSM_NENS4_39AutoVectorizingCopyWithAssumedAlignmentILi128EEEEEEvvEEEEvNT_6ParamsE:
	.zero		2944


//--------------------- SYMBOLS --------------------------

	.type		.nv.reservedSmem.offset0,@object
	.size		.nv.reservedSmem.offset0,0x4
	.type		.nv.reservedSmem.cap,@object
	.size		.nv.reservedSmem.cap,0x4
	.type		__assertfail,@function
